//
// Generated by NVIDIA NVVM Compiler
//
// Compiler Build ID: CL-36424714
// Cuda compilation tools, release 13.0, V13.0.88
// Based on NVVM 20.0.0
//

.version 9.0
.target sm_100
.address_size 64

	// .globl	_Z15kernelMatrixMulPfS_S_i

.visible .entry _Z15kernelMatrixMulPfS_S_i(
	.param .u64 .ptr .align 1 _Z15kernelMatrixMulPfS_S_i_param_0,
	.param .u64 .ptr .align 1 _Z15kernelMatrixMulPfS_S_i_param_1,
	.param .u64 .ptr .align 1 _Z15kernelMatrixMulPfS_S_i_param_2,
	.param .u32 _Z15kernelMatrixMulPfS_S_i_param_3
)
{
	.reg .pred 	%p<12>;
	.reg .b32 	%r<82>;
	.reg .b32 	%f<67>;
	.reg .b64 	%rd<57>;

	ld.param.u64 	%rd4, [_Z15kernelMatrixMulPfS_S_i_param_0];
	ld.param.u64 	%rd5, [_Z15kernelMatrixMulPfS_S_i_param_1];
	ld.param.u64 	%rd6, [_Z15kernelMatrixMulPfS_S_i_param_2];
	ld.param.u32 	%r50, [_Z15kernelMatrixMulPfS_S_i_param_3];
	cvta.to.global.u64 	%rd1, %rd6;
	cvta.to.global.u64 	%rd2, %rd5;
	setp.lt.s32 	%p1, %r50, 1;
	@%p1 bra 	$L__BB0_16;
	add.s32 	%r1, %r50, -1;
	and.b32  	%r2, %r50, 7;
	and.b32  	%r3, %r50, 3;
	and.b32  	%r4, %r50, 2147483640;
	neg.s32 	%r5, %r4;
	shl.b32 	%r6, %r50, 3;
	shl.b32 	%r7, %r50, 1;
	mul.lo.s32 	%r8, %r50, 3;
	shl.b32 	%r9, %r50, 2;
	mul.lo.s32 	%r10, %r50, 5;
	mul.lo.s32 	%r11, %r50, 6;
	mul.lo.s32 	%r12, %r50, 7;
	cvta.to.global.u64 	%rd3, %rd4;
	mov.b32 	%r67, 0;
$L__BB0_2:
	mul.lo.s32 	%r14, %r67, %r50;
	mov.b32 	%r68, 0;
	cvt.u64.u32 	%rd44, %r14;
$L__BB0_3:
	setp.lt.u32 	%p2, %r1, 7;
	mov.f32 	%f66, 0f00000000;
	mov.b32 	%r80, 0;
	@%p2 bra 	$L__BB0_6;
	add.s32 	%r77, %r50, %r68;
	add.s32 	%r76, %r7, %r68;
	add.s32 	%r75, %r8, %r68;
	add.s32 	%r74, %r9, %r68;
	add.s32 	%r73, %r10, %r68;
	add.s32 	%r72, %r11, %r68;
	add.s32 	%r71, %r12, %r68;
	mov.f32 	%f66, 0f00000000;
	mov.u32 	%r69, %r14;
	mov.u32 	%r70, %r68;
	mov.u32 	%r78, %r5;
$L__BB0_5:
	.pragma "nounroll";
	mul.wide.u32 	%rd7, %r69, 4;
	add.s64 	%rd8, %rd2, %rd7;
	ld.global.f32 	%f16, [%rd8];
	mul.wide.u32 	%rd9, %r70, 4;
	add.s64 	%rd10, %rd1, %rd9;
	ld.global.f32 	%f17, [%rd10];
	fma.rn.f32 	%f18, %f16, %f17, %f66;
	ld.global.f32 	%f19, [%rd8+4];
	mul.wide.u32 	%rd11, %r77, 4;
	add.s64 	%rd12, %rd1, %rd11;
	ld.global.f32 	%f20, [%rd12];
	fma.rn.f32 	%f21, %f19, %f20, %f18;
	ld.global.f32 	%f22, [%rd8+8];
	mul.wide.u32 	%rd13, %r76, 4;
	add.s64 	%rd14, %rd1, %rd13;
	ld.global.f32 	%f23, [%rd14];
	fma.rn.f32 	%f24, %f22, %f23, %f21;
	ld.global.f32 	%f25, [%rd8+12];
	mul.wide.u32 	%rd15, %r75, 4;
	add.s64 	%rd16, %rd1, %rd15;
	ld.global.f32 	%f26, [%rd16];
	fma.rn.f32 	%f27, %f25, %f26, %f24;
	ld.global.f32 	%f28, [%rd8+16];
	mul.wide.u32 	%rd17, %r74, 4;
	add.s64 	%rd18, %rd1, %rd17;
	ld.global.f32 	%f29, [%rd18];
	fma.rn.f32 	%f30, %f28, %f29, %f27;
	ld.global.f32 	%f31, [%rd8+20];
	mul.wide.u32 	%rd19, %r73, 4;
	add.s64 	%rd20, %rd1, %rd19;
	ld.global.f32 	%f32, [%rd20];
	fma.rn.f32 	%f33, %f31, %f32, %f30;
	ld.global.f32 	%f34, [%rd8+24];
	mul.wide.u32 	%rd21, %r72, 4;
	add.s64 	%rd22, %rd1, %rd21;
	ld.global.f32 	%f35, [%rd22];
	fma.rn.f32 	%f36, %f34, %f35, %f33;
	ld.global.f32 	%f37, [%rd8+28];
	mul.wide.u32 	%rd23, %r71, 4;
	add.s64 	%rd24, %rd1, %rd23;
	ld.global.f32 	%f38, [%rd24];
	fma.rn.f32 	%f66, %f37, %f38, %f36;
	add.s32 	%r78, %r78, 8;
	add.s32 	%r77, %r77, %r6;
	add.s32 	%r76, %r76, %r6;
	add.s32 	%r75, %r75, %r6;
	add.s32 	%r74, %r74, %r6;
	add.s32 	%r73, %r73, %r6;
	add.s32 	%r72, %r72, %r6;
	add.s32 	%r71, %r71, %r6;
	add.s32 	%r70, %r70, %r6;
	add.s32 	%r69, %r69, 8;
	setp.ne.s32 	%p3, %r78, 0;
	mov.u32 	%r80, %r4;
	@%p3 bra 	$L__BB0_5;
$L__BB0_6:
	setp.eq.s32 	%p4, %r2, 0;
	@%p4 bra 	$L__BB0_14;
	add.s32 	%r54, %r2, -1;
	setp.lt.u32 	%p5, %r54, 3;
	@%p5 bra 	$L__BB0_9;
	add.s32 	%r55, %r80, %r14;
	mul.wide.u32 	%rd25, %r55, 4;
	add.s64 	%rd26, %rd2, %rd25;
	ld.global.f32 	%f40, [%rd26];
	mad.lo.s32 	%r56, %r80, %r50, %r68;
	mul.wide.u32 	%rd27, %r56, 4;
	add.s64 	%rd28, %rd1, %rd27;
	ld.global.f32 	%f41, [%rd28];
	fma.rn.f32 	%f42, %f40, %f41, %f66;
	cvt.u64.u32 	%rd30, %r80;
	add.s64 	%rd31, %rd30, %rd44;
	shl.b64 	%rd32, %rd31, 2;
	add.s64 	%rd33, %rd2, %rd32;
	ld.global.f32 	%f43, [%rd33+4];
	add.s32 	%r57, %r56, %r50;
	mul.wide.u32 	%rd34, %r57, 4;
	add.s64 	%rd35, %rd1, %rd34;
	ld.global.f32 	%f44, [%rd35];
	fma.rn.f32 	%f45, %f43, %f44, %f42;
	ld.global.f32 	%f46, [%rd33+8];
	add.s32 	%r58, %r57, %r50;
	mul.wide.u32 	%rd36, %r58, 4;
	add.s64 	%rd37, %rd1, %rd36;
	ld.global.f32 	%f47, [%rd37];
	fma.rn.f32 	%f48, %f46, %f47, %f45;
	ld.global.f32 	%f49, [%rd33+12];
	add.s32 	%r59, %r58, %r50;
	mul.wide.u32 	%rd38, %r59, 4;
	add.s64 	%rd39, %rd1, %rd38;
	ld.global.f32 	%f50, [%rd39];
	fma.rn.f32 	%f66, %f49, %f50, %f48;
	add.s32 	%r80, %r80, 4;
$L__BB0_9:
	setp.eq.s32 	%p6, %r3, 0;
	@%p6 bra 	$L__BB0_14;
	setp.eq.s32 	%p7, %r3, 1;
	@%p7 bra 	$L__BB0_12;
	add.s32 	%r60, %r80, %r14;
	mul.wide.u32 	%rd40, %r60, 4;
	add.s64 	%rd41, %rd2, %rd40;
	ld.global.f32 	%f52, [%rd41];
	mad.lo.s32 	%r61, %r80, %r50, %r68;
	mul.wide.u32 	%rd42, %r61, 4;
	add.s64 	%rd43, %rd1, %rd42;
	ld.global.f32 	%f53, [%rd43];
	fma.rn.f32 	%f54, %f52, %f53, %f66;
	cvt.u64.u32 	%rd45, %r80;
	add.s64 	%rd46, %rd45, %rd44;
	shl.b64 	%rd47, %rd46, 2;
	add.s64 	%rd48, %rd2, %rd47;
	ld.global.f32 	%f55, [%rd48+4];
	add.s32 	%r62, %r61, %r50;
	mul.wide.u32 	%rd49, %r62, 4;
	add.s64 	%rd50, %rd1, %rd49;
	ld.global.f32 	%f56, [%rd50];
	fma.rn.f32 	%f66, %f55, %f56, %f54;
	add.s32 	%r80, %r80, 2;
$L__BB0_12:
	and.b32  	%r63, %r50, 1;
	setp.eq.b32 	%p8, %r63, 1;
	not.pred 	%p9, %p8;
	@%p9 bra 	$L__BB0_14;
	add.s32 	%r64, %r80, %r14;
	mul.wide.u32 	%rd51, %r64, 4;
	add.s64 	%rd52, %rd2, %rd51;
	ld.global.f32 	%f57, [%rd52];
	mad.lo.s32 	%r65, %r80, %r50, %r68;
	mul.wide.u32 	%rd53, %r65, 4;
	add.s64 	%rd54, %rd1, %rd53;
	ld.global.f32 	%f58, [%rd54];
	fma.rn.f32 	%f66, %f57, %f58, %f66;
$L__BB0_14:
	add.s32 	%r66, %r68, %r14;
	mul.wide.u32 	%rd55, %r66, 4;
	add.s64 	%rd56, %rd3, %rd55;
	st.global.f32 	[%rd56], %f66;
	add.s32 	%r68, %r68, 1;
	setp.ne.s32 	%p10, %r68, %r50;
	@%p10 bra 	$L__BB0_3;
	add.s32 	%r67, %r67, 1;
	setp.ne.s32 	%p11, %r67, %r50;
	@%p11 bra 	$L__BB0_2;
$L__BB0_16:
	ret;

}
	// .globl	_Z23kernelMultipleMatrixMulPfS_S_i
.visible .entry _Z23kernelMultipleMatrixMulPfS_S_i(
	.param .u64 .ptr .align 1 _Z23kernelMultipleMatrixMulPfS_S_i_param_0,
	.param .u64 .ptr .align 1 _Z23kernelMultipleMatrixMulPfS_S_i_param_1,
	.param .u64 .ptr .align 1 _Z23kernelMultipleMatrixMulPfS_S_i_param_2,
	.param .u32 _Z23kernelMultipleMatrixMulPfS_S_i_param_3
)
{
	.reg .pred 	%p<10>;
	.reg .b32 	%r<40>;
	.reg .b32 	%f<67>;
	.reg .b64 	%rd<67>;

	ld.param.u64 	%rd14, [_Z23kernelMultipleMatrixMulPfS_S_i_param_1];
	ld.param.u64 	%rd15, [_Z23kernelMultipleMatrixMulPfS_S_i_param_2];
	ld.param.u32 	%r18, [_Z23kernelMultipleMatrixMulPfS_S_i_param_3];
	cvta.to.global.u64 	%rd1, %rd15;
	cvta.to.global.u64 	%rd2, %rd14;
	mov.u32 	%r19, %ctaid.y;
	mov.u32 	%r20, %ntid.y;
	mov.u32 	%r21, %tid.y;
	mad.lo.s32 	%r1, %r19, %r20, %r21;
	mov.u32 	%r22, %ctaid.x;
	mov.u32 	%r23, %ntid.x;
	mov.u32 	%r24, %tid.x;
	mad.lo.s32 	%r2, %r22, %r23, %r24;
	max.s32 	%r25, %r1, %r2;
	setp.ge.s32 	%p1, %r25, %r18;
	@%p1 bra 	$L__BB1_13;
	mul.lo.s32 	%r3, %r18, %r1;
	and.b32  	%r4, %r18, 7;
	setp.lt.u32 	%p2, %r18, 8;
	mov.f32 	%f66, 0f00000000;
	mov.b32 	%r38, 0;
	@%p2 bra 	$L__BB1_4;
	and.b32  	%r38, %r18, 2147483640;
	neg.s32 	%r36, %r38;
	mul.wide.s32 	%rd16, %r18, 4;
	add.s64 	%rd3, %rd1, %rd16;
	shl.b32 	%r7, %r18, 3;
	mul.wide.s32 	%rd17, %r18, 8;
	add.s64 	%rd4, %rd1, %rd17;
	mul.wide.s32 	%rd18, %r18, 12;
	add.s64 	%rd5, %rd1, %rd18;
	mul.wide.s32 	%rd19, %r18, 16;
	add.s64 	%rd6, %rd1, %rd19;
	mul.wide.s32 	%rd20, %r18, 20;
	add.s64 	%rd7, %rd1, %rd20;
	mul.wide.s32 	%rd21, %r18, 24;
	add.s64 	%rd8, %rd1, %rd21;
	mul.wide.s32 	%rd22, %r18, 28;
	add.s64 	%rd9, %rd1, %rd22;
	mul.wide.u32 	%rd23, %r3, 4;
	add.s64 	%rd24, %rd23, %rd2;
	add.s64 	%rd66, %rd24, 16;
	mov.f32 	%f66, 0f00000000;
	mov.u32 	%r35, %r2;
$L__BB1_3:
	.pragma "nounroll";
	mul.wide.s32 	%rd25, %r35, 4;
	add.s64 	%rd26, %rd3, %rd25;
	add.s64 	%rd27, %rd4, %rd25;
	add.s64 	%rd28, %rd5, %rd25;
	add.s64 	%rd29, %rd6, %rd25;
	add.s64 	%rd30, %rd7, %rd25;
	add.s64 	%rd31, %rd8, %rd25;
	add.s64 	%rd32, %rd9, %rd25;
	add.s64 	%rd33, %rd1, %rd25;
	ld.global.f32 	%f16, [%rd66+-16];
	ld.global.f32 	%f17, [%rd33];
	fma.rn.f32 	%f18, %f16, %f17, %f66;
	ld.global.f32 	%f19, [%rd66+-12];
	ld.global.f32 	%f20, [%rd26];
	fma.rn.f32 	%f21, %f19, %f20, %f18;
	ld.global.f32 	%f22, [%rd66+-8];
	ld.global.f32 	%f23, [%rd27];
	fma.rn.f32 	%f24, %f22, %f23, %f21;
	ld.global.f32 	%f25, [%rd66+-4];
	ld.global.f32 	%f26, [%rd28];
	fma.rn.f32 	%f27, %f25, %f26, %f24;
	ld.global.f32 	%f28, [%rd66];
	ld.global.f32 	%f29, [%rd29];
	fma.rn.f32 	%f30, %f28, %f29, %f27;
	ld.global.f32 	%f31, [%rd66+4];
	ld.global.f32 	%f32, [%rd30];
	fma.rn.f32 	%f33, %f31, %f32, %f30;
	ld.global.f32 	%f34, [%rd66+8];
	ld.global.f32 	%f35, [%rd31];
	fma.rn.f32 	%f36, %f34, %f35, %f33;
	ld.global.f32 	%f37, [%rd66+12];
	ld.global.f32 	%f38, [%rd32];
	fma.rn.f32 	%f66, %f37, %f38, %f36;
	add.s32 	%r36, %r36, 8;
	add.s32 	%r35, %r35, %r7;
	add.s64 	%rd66, %rd66, 32;
	setp.ne.s32 	%p3, %r36, 0;
	@%p3 bra 	$L__BB1_3;
$L__BB1_4:
	setp.eq.s32 	%p4, %r4, 0;
	@%p4 bra 	$L__BB1_12;
	and.b32  	%r13, %r18, 3;
	setp.lt.u32 	%p5, %r4, 4;
	@%p5 bra 	$L__BB1_7;
	add.s32 	%r27, %r38, %r3;
	mul.wide.u32 	%rd34, %r27, 4;
	add.s64 	%rd35, %rd2, %rd34;
	ld.global.f32 	%f40, [%rd35];
	mad.lo.s32 	%r28, %r38, %r18, %r2;
	mul.wide.s32 	%rd36, %r28, 4;
	add.s64 	%rd37, %rd1, %rd36;
	ld.global.f32 	%f41, [%rd37];
	fma.rn.f32 	%f42, %f40, %f41, %f66;
	cvt.u64.u32 	%rd38, %r3;
	cvt.u64.u32 	%rd39, %r38;
	add.s64 	%rd40, %rd39, %rd38;
	shl.b64 	%rd41, %rd40, 2;
	add.s64 	%rd42, %rd2, %rd41;
	ld.global.f32 	%f43, [%rd42+4];
	mul.wide.s32 	%rd43, %r18, 4;
	add.s64 	%rd44, %rd37, %rd43;
	ld.global.f32 	%f44, [%rd44];
	fma.rn.f32 	%f45, %f43, %f44, %f42;
	ld.global.f32 	%f46, [%rd42+8];
	add.s64 	%rd45, %rd44, %rd43;
	ld.global.f32 	%f47, [%rd45];
	fma.rn.f32 	%f48, %f46, %f47, %f45;
	ld.global.f32 	%f49, [%rd42+12];
	add.s64 	%rd46, %rd45, %rd43;
	ld.global.f32 	%f50, [%rd46];
	fma.rn.f32 	%f66, %f49, %f50, %f48;
	add.s32 	%r38, %r38, 4;
$L__BB1_7:
	setp.eq.s32 	%p6, %r13, 0;
	@%p6 bra 	$L__BB1_12;
	setp.eq.s32 	%p7, %r13, 1;
	@%p7 bra 	$L__BB1_10;
	add.s32 	%r29, %r38, %r3;
	mul.wide.u32 	%rd47, %r29, 4;
	add.s64 	%rd48, %rd2, %rd47;
	ld.global.f32 	%f52, [%rd48];
	mad.lo.s32 	%r30, %r38, %r18, %r2;
	mul.wide.s32 	%rd49, %r30, 4;
	add.s64 	%rd50, %rd1, %rd49;
	ld.global.f32 	%f53, [%rd50];
	fma.rn.f32 	%f54, %f52, %f53, %f66;
	cvt.u64.u32 	%rd51, %r3;
	cvt.u64.u32 	%rd52, %r38;
	add.s64 	%rd53, %rd52, %rd51;
	shl.b64 	%rd54, %rd53, 2;
	add.s64 	%rd55, %rd2, %rd54;
	ld.global.f32 	%f55, [%rd55+4];
	mul.wide.s32 	%rd56, %r18, 4;
	add.s64 	%rd57, %rd50, %rd56;
	ld.global.f32 	%f56, [%rd57];
	fma.rn.f32 	%f66, %f55, %f56, %f54;
	add.s32 	%r38, %r38, 2;
$L__BB1_10:
	and.b32  	%r31, %r18, 1;
	setp.eq.b32 	%p8, %r31, 1;
	not.pred 	%p9, %p8;
	@%p9 bra 	$L__BB1_12;
	add.s32 	%r32, %r38, %r3;
	mul.wide.u32 	%rd58, %r32, 4;
	add.s64 	%rd59, %rd2, %rd58;
	ld.global.f32 	%f57, [%rd59];
	mad.lo.s32 	%r33, %r38, %r18, %r2;
	mul.wide.s32 	%rd60, %r33, 4;
	add.s64 	%rd61, %rd1, %rd60;
	ld.global.f32 	%f58, [%rd61];
	fma.rn.f32 	%f66, %f57, %f58, %f66;
$L__BB1_12:
	ld.param.u64 	%rd65, [_Z23kernelMultipleMatrixMulPfS_S_i_param_0];
	add.s32 	%r34, %r3, %r2;
	cvta.to.global.u64 	%rd62, %rd65;
	mul.wide.s32 	%rd63, %r34, 4;
	add.s64 	%rd64, %rd62, %rd63;
	st.global.f32 	[%rd64], %f66;
$L__BB1_13:
	ret;

}


// ===== COMPILED SASS (sm_100) =====

	.target	sm_100

	.elftype	@"ET_EXEC"


//--------------------- .note.nv.tkinfo           --------------------------
	.section	.note.nv.tkinfo,"",@"SHT_NOTE"
	.sectionflags	@"SHF_NOTE_NV_TKINFO"
	.tkinfo
        /*0018*/ 	.word	0x00000002
        /*0030*/ 	.string	""
        /*0030*/ 	.string	"ptxas"
        /*0030*/ 	.string	"Cuda compilation tools, release 13.0, V13.0.88"
        /*0030*/ 	.string	"Build cuda_13.0.r13.0/compiler.36424714_0"
        /*0030*/ 	.string	"-arch sm_100 -m 64 "



//--------------------- .note.nv.cuinfo           --------------------------
	.section	.note.nv.cuinfo,"",@"SHT_NOTE"
	.sectionflags	@"SHF_NOTE_NV_CUINFO"
        /*0018*/ 	.short	0x0002
        /*001a*/ 	.short	0x0064
        /*001c*/ 	.short	0x0082
	.zero		2


//--------------------- .nv.info                  --------------------------
	.section	.nv.info,"",@"SHT_CUDA_INFO"
	.align	4


	//----- nvinfo : EIATTR_REGCOUNT
	.align		4
        /*0000*/ 	.byte	0x04, 0x2f
        /*0002*/ 	.short	(.L_1 - .L_0)
	.align		4
.L_0:
        /*0004*/ 	.word	index@(_Z15kernelMatrixMulPfS_S_i)
        /*0008*/ 	.word	0x00000020


	//----- nvinfo : EIATTR_FRAME_SIZE
	.align		4
.L_1:
        /*000c*/ 	.byte	0x04, 0x11
        /*000e*/ 	.short	(.L_3 - .L_2)
	.align		4
.L_2:
        /*0010*/ 	.word	index@(_Z15kernelMatrixMulPfS_S_i)
        /*0014*/ 	.word	0x00000000


	//----- nvinfo : EIATTR_REGCOUNT
	.align		4
.L_3:
        /*0018*/ 	.byte	0x04, 0x2f
        /*001a*/ 	.short	(.L_5 - .L_4)
	.align		4
.L_4:
        /*001c*/ 	.word	index@(_Z23kernelMultipleMatrixMulPfS_S_i)
        /*0020*/ 	.word	0x0000001e


	//----- nvinfo : EIATTR_FRAME_SIZE
	.align		4
.L_5:
        /*0024*/ 	.byte	0x04, 0x11
        /*0026*/ 	.short	(.L_7 - .L_6)
	.align		4
.L_6:
        /*0028*/ 	.word	index@(_Z23kernelMultipleMatrixMulPfS_S_i)
        /*002c*/ 	.word	0x00000000


	//----- nvinfo : EIATTR_MIN_STACK_SIZE
	.align		4
.L_7:
        /*0030*/ 	.byte	0x04, 0x12
        /*0032*/ 	.short	(.L_9 - .L_8)
	.align		4
.L_8:
        /*0034*/ 	.word	index@(_Z23kernelMultipleMatrixMulPfS_S_i)
        /*0038*/ 	.word	0x00000000


	//----- nvinfo : EIATTR_MIN_STACK_SIZE
	.align		4
.L_9:
        /*003c*/ 	.byte	0x04, 0x12
        /*003e*/ 	.short	(.L_11 - .L_10)
	.align		4
.L_10:
        /*0040*/ 	.word	index@(_Z15kernelMatrixMulPfS_S_i)
        /*0044*/ 	.word	0x00000000
.L_11:


//--------------------- .nv.compat                --------------------------
	.section	.nv.compat,"",@"SHT_CUDA_COMPAT_INFO"
	.align	4
        /*0000*/ 	.byte	0x02, 0x09, 0x00, 0x00, 0x02, 0x02, 0x01, 0x00, 0x02, 0x05, 0x05, 0x00, 0x03, 0x07, 0x01, 0x01
        /*0010*/ 	.byte	0x02, 0x03, 0x00, 0x00, 0x02, 0x06, 0x01, 0x00, 0x04, 0x0b, 0x08, 0x00, 0x09, 0x00, 0x00, 0x00
        /*0020*/ 	.byte	0x00, 0x00, 0x00, 0x00


//--------------------- .nv.info._Z23kernelMultipleMatrixMulPfS_S_i --------------------------
	.section	.nv.info._Z23kernelMultipleMatrixMulPfS_S_i,"",@"SHT_CUDA_INFO"
	.sectionflags	@""
	.align	4


	//----- nvinfo : EIATTR_CUDA_API_VERSION
	.align		4
        /*0000*/ 	.byte	0x04, 0x37
        /*0002*/ 	.short	(.L_13 - .L_12)
.L_12:
        /*0004*/ 	.word	0x00000082


	//----- nvinfo : EIATTR_KPARAM_INFO
	.align		4
.L_13:
        /*0008*/ 	.byte	0x04, 0x17
        /*000a*/ 	.short	(.L_15 - .L_14)
.L_14:
        /*000c*/ 	.word	0x00000000
        /*0010*/ 	.short	0x0003
        /*0012*/ 	.short	0x0018
        /*0014*/ 	.byte	0x00, 0xf0, 0x11, 0x00


	//----- nvinfo : EIATTR_KPARAM_INFO
	.align		4
.L_15:
        /*0018*/ 	.byte	0x04, 0x17
        /*001a*/ 	.short	(.L_17 - .L_16)
.L_16:
        /*001c*/ 	.word	0x00000000
        /*0020*/ 	.short	0x0002
        /*0022*/ 	.short	0x0010
        /*0024*/ 	.byte	0x00, 0xf5, 0x21, 0x00


	//----- nvinfo : EIATTR_KPARAM_INFO
	.align		4
.L_17:
        /*0028*/ 	.byte	0x04, 0x17
        /*002a*/ 	.short	(.L_19 - .L_18)
.L_18:
        /*002c*/ 	.word	0x00000000
        /*0030*/ 	.short	0x0001
        /*0032*/ 	.short	0x0008
        /*0034*/ 	.byte	0x00, 0xf5, 0x21, 0x00


	//----- nvinfo : EIATTR_KPARAM_INFO
	.align		4
.L_19:
        /*0038*/ 	.byte	0x04, 0x17
        /*003a*/ 	.short	(.L_21 - .L_20)
.L_20:
        /*003c*/ 	.word	0x00000000
        /*0040*/ 	.short	0x0000
        /*0042*/ 	.short	0x0000
        /*0044*/ 	.byte	0x00, 0xf5, 0x21, 0x00


	//----- nvinfo : EIATTR_SPARSE_MMA_MASK
	.align		4
.L_21:
        /*0048*/ 	.byte	0x03, 0x50
        /*004a*/ 	.short	0x0000


	//----- nvinfo : EIATTR_MAXREG_COUNT
	.align		4
        /*004c*/ 	.byte	0x03, 0x1b
        /*004e*/ 	.short	0x00ff


	//----- nvinfo : EIATTR_MERCURY_ISA_VERSION
	.align		4
        /*0050*/ 	.byte	0x03, 0x5f
        /*0052*/ 	.short	0x0101


	//----- nvinfo : EIATTR_VRC_CTA_INIT_COUNT
	.align		4
        /*0054*/ 	.byte	0x02, 0x4a
	.zero		1
	.zero		1


	//----- nvinfo : EIATTR_EXIT_INSTR_OFFSETS
	.align		4
        /*0058*/ 	.byte	0x04, 0x1c
        /*005a*/ 	.short	(.L_23 - .L_22)


	//   ....[0]....
.L_22:
        /*005c*/ 	.word	0x000000c0


	//   ....[1]....
        /*0060*/ 	.word	0x00000aa0


	//----- nvinfo : EIATTR_CBANK_PARAM_SIZE
	.align		4
.L_23:
        /*0064*/ 	.byte	0x03, 0x19
        /*0066*/ 	.short	0x001c


	//----- nvinfo : EIATTR_PARAM_CBANK
	.align		4
        /*0068*/ 	.byte	0x04, 0x0a
        /*006a*/ 	.short	(.L_25 - .L_24)
	.align		4
.L_24:
        /*006c*/ 	.word	index@(.nv.constant0._Z23kernelMultipleMatrixMulPfS_S_i)
        /*0070*/ 	.short	0x0380
        /*0072*/ 	.short	0x001c


	//----- nvinfo : EIATTR_SW_WAR
	.align		4
.L_25:
        /*0074*/ 	.byte	0x04, 0x36
        /*0076*/ 	.short	(.L_27 - .L_26)
.L_26:
        /*0078*/ 	.word	0x00000008
.L_27:


//--------------------- .nv.info._Z15kernelMatrixMulPfS_S_i --------------------------
	.section	.nv.info._Z15kernelMatrixMulPfS_S_i,"",@"SHT_CUDA_INFO"
	.sectionflags	@""
	.align	4


	//----- nvinfo : EIATTR_CUDA_API_VERSION
	.align		4
        /*0000*/ 	.byte	0x04, 0x37
        /*0002*/ 	.short	(.L_29 - .L_28)
.L_28:
        /*0004*/ 	.word	0x00000082


	//----- nvinfo : EIATTR_KPARAM_INFO
	.align		4
.L_29:
        /*0008*/ 	.byte	0x04, 0x17
        /*000a*/ 	.short	(.L_31 - .L_30)
.L_30:
        /*000c*/ 	.word	0x00000000
        /*0010*/ 	.short	0x0003
        /*0012*/ 	.short	0x0018
        /*0014*/ 	.byte	0x00, 0xf0, 0x11, 0x00


	//----- nvinfo : EIATTR_KPARAM_INFO
	.align		4
.L_31:
        /*0018*/ 	.byte	0x04, 0x17
        /*001a*/ 	.short	(.L_33 - .L_32)
.L_32:
        /*001c*/ 	.word	0x00000000
        /*0020*/ 	.short	0x0002
        /*0022*/ 	.short	0x0010
        /*0024*/ 	.byte	0x00, 0xf5, 0x21, 0x00


	//----- nvinfo : EIATTR_KPARAM_INFO
	.align		4
.L_33:
        /*0028*/ 	.byte	0x04, 0x17
        /*002a*/ 	.short	(.L_35 - .L_34)
.L_34:
        /*002c*/ 	.word	0x00000000
        /*0030*/ 	.short	0x0001
        /*0032*/ 	.short	0x0008
        /*0034*/ 	.byte	0x00, 0xf5, 0x21, 0x00


	//----- nvinfo : EIATTR_KPARAM_INFO
	.align		4
.L_35:
        /*0038*/ 	.byte	0x04, 0x17
        /*003a*/ 	.short	(.L_37 - .L_36)
.L_36:
        /*003c*/ 	.word	0x00000000
        /*0040*/ 	.short	0x0000
        /*0042*/ 	.short	0x0000
        /*0044*/ 	.byte	0x00, 0xf5, 0x21, 0x00


	//----- nvinfo : EIATTR_SPARSE_MMA_MASK
	.align		4
.L_37:
        /*0048*/ 	.byte	0x03, 0x50
        /*004a*/ 	.short	0x0000


	//----- nvinfo : EIATTR_MAXREG_COUNT
	.align		4
        /*004c*/ 	.byte	0x03, 0x1b
        /*004e*/ 	.short	0x00ff


	//----- nvinfo : EIATTR_MERCURY_ISA_VERSION
	.align		4
        /*0050*/ 	.byte	0x03, 0x5f
        /*0052*/ 	.short	0x0101


	//----- nvinfo : EIATTR_VRC_CTA_INIT_COUNT
	.align		4
        /*0054*/ 	.byte	0x02, 0x4a
	.zero		1
	.zero		1


	//----- nvinfo : EIATTR_EXIT_INSTR_OFFSETS
	.align		4
        /*0058*/ 	.byte	0x04, 0x1c
        /*005a*/ 	.short	(.L_39 - .L_38)


	//   ....[0]....
.L_38:
        /*005c*/ 	.word	0x00000030


	//   ....[1]....
        /*0060*/ 	.word	0x00000a30


	//----- nvinfo : EIATTR_CBANK_PARAM_SIZE
	.align		4
.L_39:
        /*0064*/ 	.byte	0x03, 0x19
        /*0066*/ 	.short	0x001c


	//----- nvinfo : EIATTR_PARAM_CBANK
	.align		4
        /*0068*/ 	.byte	0x04, 0x0a
        /*006a*/ 	.short	(.L_41 - .L_40)
	.align		4
.L_40:
        /*006c*/ 	.word	index@(.nv.constant0._Z15kernelMatrixMulPfS_S_i)
        /*0070*/ 	.short	0x0380
        /*0072*/ 	.short	0x001c


	//----- nvinfo : EIATTR_SW_WAR
	.align		4
.L_41:
        /*0074*/ 	.byte	0x04, 0x36
        /*0076*/ 	.short	(.L_43 - .L_42)
.L_42:
        /*0078*/ 	.word	0x00000008
.L_43:


//--------------------- .nv.callgraph             --------------------------
	.section	.nv.callgraph,"",@"SHT_CUDA_CALLGRAPH"
	.align	4
	.sectionentsize	8
	.align		4
        /*0000*/ 	.word	0x00000000
	.align		4
        /*0004*/ 	.word	0xffffffff
	.align		4
        /*0008*/ 	.word	0x00000000
	.align		4
        /*000c*/ 	.word	0xfffffffe
	.align		4
        /*0010*/ 	.word	0x00000000
	.align		4
        /*0014*/ 	.word	0xfffffffd
	.align		4
        /*0018*/ 	.word	0x00000000
	.align		4
        /*001c*/ 	.word	0xfffffffc


//--------------------- .text._Z23kernelMultipleMatrixMulPfS_S_i --------------------------
	.section	.text._Z23kernelMultipleMatrixMulPfS_S_i,"ax",@progbits
	.align	128
        .global         _Z23kernelMultipleMatrixMulPfS_S_i
        .type           _Z23kernelMultipleMatrixMulPfS_S_i,@function
        .size           _Z23kernelMultipleMatrixMulPfS_S_i,(.L_x_13 - _Z23kernelMultipleMatrixMulPfS_S_i)
        .other          _Z23kernelMultipleMatrixMulPfS_S_i,@"STO_CUDA_ENTRY STV_DEFAULT"
_Z23kernelMultipleMatrixMulPfS_S_i:
.text._Z23kernelMultipleMatrixMulPfS_S_i:
[----:B------:R-:W-:Y:S01]  /*0000*/  LDC R1, c[0x0][0x37c] ;  /* 0x0000df00ff017b82 */ /* 0x000fe20000000800 */
[----:B------:R-:W0:Y:S07]  /*0010*/  S2R R0, SR_TID.Y ;  /* 0x0000000000007919 */ /* 0x000e2e0000002200 */
[----:B------:R-:W0:Y:S01]  /*0020*/  S2UR UR4, SR_CTAID.Y ;  /* 0x00000000000479c3 */ /* 0x000e220000002600 */
[----:B------:R-:W1:Y:S01]  /*0030*/  LDCU UR20, c[0x0][0x398] ;  /* 0x00007300ff1477ac */ /* 0x000e620008000800 */
[----:B------:R-:W2:Y:S06]  /*0040*/  S2R R3, SR_TID.X ;  /* 0x0000000000037919 */ /* 0x000eac0000002100 */
[----:B------:R-:W0:Y:S08]  /*0050*/  LDC R13, c[0x0][0x364] ;  /* 0x0000d900ff0d7b82 */ /* 0x000e300000000800 */
[----:B------:R-:W2:Y:S08]  /*0060*/  S2UR UR5, SR_CTAID.X ;  /* 0x00000000000579c3 */ /* 0x000eb00000002500 */
[----:B------:R-:W2:Y:S01]  /*0070*/  LDC R2, c[0x0][0x360] ;  /* 0x0000d800ff027b82 */ /* 0x000ea20000000800 */
[----:B0-----:R-:W-:-:S02]  /*0080*/  IMAD R13, R13, UR4, R0 ;  /* 0x000000040d0d7c24 */ /* 0x001fc4000f8e0200 */
[----:B--2---:R-:W-:-:S05]  /*0090*/  IMAD R0, R2, UR5, R3 ;  /* 0x0000000502007c24 */ /* 0x004fca000f8e0203 */
[----:B------:R-:W-:-:S04]  /*00a0*/  VIMNMX R2, PT, PT, R13, R0, !PT ;  /* 0x000000000d027248 */ /* 0x000fc80007fe0100 */
[----:B-1----:R-:W-:-:S13]  /*00b0*/  ISETP.GE.AND P0, PT, R2, UR20, PT ;  /* 0x0000001402007c0c */ /* 0x002fda000bf06270 */
[----:B------:R-:W-:Y:S05]  /*00c0*/  @P0 EXIT ;  /* 0x000000000000094d */ /* 0x000fea0003800000 */
[----:B------:R-:W-:Y:S01]  /*00d0*/  UISETP.GE.U32.AND UP0, UPT, UR20, 0x8, UPT ;  /* 0x000000081400788c */ /* 0x000fe2000bf06070 */
[----:B------:R-:W-:Y:S02]  /*00e0*/  HFMA2 R12, -RZ, RZ, 0, 0 ;  /* 0x00000000ff0c7431 */ /* 0x000fe400000001ff */
[----:B------:R-:W-:Y:S01]  /*00f0*/  IMAD R13, R13, UR20, RZ ;  /* 0x000000140d0d7c24 */ /* 0x000fe2000f8e02ff */
[----:B------:R-:W-:Y:S01]  /*0100*/  UMOV UR4, URZ ;  /* 0x000000ff00047c82 */ /* 0x000fe20008000000 */
[----:B------:R-:W0:Y:S04]  /*0110*/  LDCU.64 UR18, c[0x0][0x358] ;  /* 0x00006b00ff1277ac */ /* 0x000e280008000a00 */
[----:B------:R-:W-:Y:S05]  /*0120*/  BRA.U !UP0, `(.L_x_0) ;  /* 0x0000000508007547 */ /* 0x000fea000b800000 */
[----:B------:R-:W1:Y:S01]  /*0130*/  LDC.64 R2, c[0x0][0x388] ;  /* 0x0000e200ff027b82 */ /* 0x000e620000000a00 */
[----:B------:R-:W2:Y:S01]  /*0140*/  LDCU.64 UR22, c[0x0][0x390] ;  /* 0x00007200ff1677ac */ /* 0x000ea20008000a00 */
[----:B------:R-:W-:Y:S02]  /*0150*/  MOV R12, RZ ;  /* 0x000000ff000c7202 */ /* 0x000fe40000000f00 */
[----:B------:R-:W-:Y:S01]  /*0160*/  MOV R14, R0 ;  /* 0x00000000000e7202 */ /* 0x000fe20000000f00 */
[----:B------:R-:W-:-:S04]  /*0170*/  ULOP3.LUT UR4, UR20, 0x7ffffff8, URZ, 0xc0, !UPT ;  /* 0x7ffffff814047892 */ /* 0x000fc8000f8ec0ff */
[----:B------:R-:W-:Y:S02]  /*0180*/  UIADD3 UR5, UPT, UPT, -UR4, URZ, URZ ;  /* 0x000000ff04057290 */ /* 0x000fe4000fffe1ff */
[----:B--2---:R-:W-:Y:S02]  /*0190*/  UIMAD.WIDE UR6, UR20, 0x8, UR22 ;  /* 0x00000008140678a5 */ /* 0x004fe4000f8e0216 */
[----:B------:R-:W-:Y:S02]  /*01a0*/  UIMAD.WIDE UR8, UR20, 0xc, UR22 ;  /* 0x0000000c140878a5 */ /* 0x000fe4000f8e0216 */
[----:B------:R-:W-:Y:S01]  /*01b0*/  UIMAD.WIDE UR10, UR20, 0x10, UR22 ;  /* 0x00000010140a78a5 */ /* 0x000fe2000f8e0216 */
[----:B-1----:R-:W-:Y:S01]  /*01c0*/  IMAD.WIDE.U32 R2, R13, 0x4, R2 ;  /* 0x000000040d027825 */ /* 0x002fe200078e0002 */
[----:B------:R-:W-:Y:S02]  /*01d0*/  UIMAD.WIDE UR12, UR20, 0x14, UR22 ;  /* 0x00000014140c78a5 */ /* 0x000fe4000f8e0216 */
[----:B------:R-:W-:Y:S01]  /*01e0*/  UIMAD.WIDE UR14, UR20, 0x18, UR22 ;  /* 0x00000018140e78a5 */ /* 0x000fe2000f8e0216 */
[----:B------:R-:W-:Y:S01]  /*01f0*/  IADD3 R2, P0, PT, R2, 0x10, RZ ;  /* 0x0000001002027810 */ /* 0x000fe20007f1e0ff */
[----:B------:R-:W-:-:S03]  /*0200*/  UIMAD.WIDE UR16, UR20, 0x1c, UR22 ;  /* 0x0000001c141078a5 */ /* 0x000fc6000f8e0216 */
[----:B------:R-:W-:-:S09]  /*0210*/  IADD3.X R3, PT, PT, RZ, R3, RZ, P0, !PT ;  /* 0x00000003ff037210 */ /* 0x000fd200007fe4ff */
.L_x_1:
[----:B------:R-:W-:Y:S01]  /*0220*/  UIMAD.WIDE UR24, UR20, 0x4, UR22 ;  /* 0x00000004141878a5 */ /* 0x000fe2000f8e0216 */
[----:B------:R-:W-:Y:S01]  /*0230*/  MOV R23, 0x4 ;  /* 0x0000000400177802 */ /* 0x000fe20000000f00 */
[----:B------:R-:W-:Y:S01]  /*0240*/  HFMA2 R25, -RZ, RZ, 0, 2.384185791015625e-07 ;  /* 0x00000004ff197431 */ /* 0x000fe200000001ff */
[----:B0-----:R-:W2:Y:S03]  /*0250*/  LDG.E R21, desc[UR18][R2.64+-0x10] ;  /* 0xfffff01202157981 */ /* 0x001ea6000c1e1900 */
[----:B------:R-:W-:Y:S01]  /*0260*/  IMAD.WIDE R22, R14, R23, UR22 ;  /* 0x000000160e167e25 */ /* 0x000fe2000f8e0217 */
[----:B------:R-:W-:Y:S01]  /*0270*/  MOV R8, UR24 ;  /* 0x0000001800087c02 */ /* 0x000fe20008000f00 */
[----:B------:R-:W3:Y:S01]  /*0280*/  LDG.E R19, desc[UR18][R2.64+-0xc] ;  /* 0xfffff41202137981 */ /* 0x000ee2000c1e1900 */
[----:B------:R-:W-:-:S03]  /*0290*/  MOV R9, UR25 ;  /* 0x0000001900097c02 */ /* 0x000fc60008000f00 */
[----:B------:R-:W2:Y:S01]  /*02a0*/  LDG.E R22, desc[UR18][R22.64] ;  /* 0x0000001216167981 */ /* 0x000ea2000c1e1900 */
[----:B------:R-:W-:Y:S02]  /*02b0*/  IMAD.MOV.U32 R11, RZ, RZ, 0x4 ;  /* 0x00000004ff0b7424 */ /* 0x000fe400078e00ff */
[----:B------:R-:W-:-:S04]  /*02c0*/  IMAD.WIDE R8, R14, 0x4, R8 ;  /* 0x000000040e087825 */ /* 0x000fc800078e0208 */
[----:B------:R-:W-:Y:S01]  /*02d0*/  HFMA2 R7, -RZ, RZ, 0, 2.384185791015625e-07 ;  /* 0x00000004ff077431 */ /* 0x000fe200000001ff */
[----:B------:R-:W-:Y:S01]  /*02e0*/  MOV R5, 0x4 ;  /* 0x0000000400057802 */ /* 0x000fe20000000f00 */
[----:B------:R-:W4:Y:S01]  /*02f0*/  LDG.E R17, desc[UR18][R2.64+-0x8] ;  /* 0xfffff81202117981 */ /* 0x000f22000c1e1900 */
[----:B------:R-:W-:-:S03]  /*0300*/  IMAD.WIDE R24, R14, R25, UR6 ;  /* 0x000000060e187e25 */ /* 0x000fc6000f8e0219 */
[----:B------:R0:W3:Y:S01]  /*0310*/  LDG.E R20, desc[UR18][R8.64] ;  /* 0x0000001208147981 */ /* 0x0000e2000c1e1900 */
[----:B------:R-:W-:-:S03]  /*0320*/  IMAD.WIDE R10, R14, R11, UR8 ;  /* 0x000000080e0a7e25 */ /* 0x000fc6000f8e020b */
[----:B------:R-:W4:Y:S01]  /*0330*/  LDG.E R18, desc[UR18][R24.64] ;  /* 0x0000001218127981 */ /* 0x000f22000c1e1900 */
[----:B------:R-:W-:-:S04]  /*0340*/  IMAD.WIDE R4, R14, R5, UR10 ;  /* 0x0000000a0e047e25 */ /* 0x000fc8000f8e0205 */
[----:B------:R-:W-:Y:S01]  /*0350*/  HFMA2 R27, -RZ, RZ, 0, 2.384185791015625e-07 ;  /* 0x00000004ff1b7431 */ /* 0x000fe200000001ff */
[----:B------:R1:W5:Y:S01]  /*0360*/  LDG.E R16, desc[UR18][R10.64] ;  /* 0x000000120a107981 */ /* 0x000362000c1e1900 */
[C---:B------:R-:W-:Y:S01]  /*0370*/  IMAD.WIDE R6, R14.reuse, R7, UR12 ;  /* 0x0000000c0e067e25 */ /* 0x040fe2000f8e0207 */
[----:B0-----:R-:W-:Y:S02]  /*0380*/  MOV R9, 0x4 ;  /* 0x0000000400097802 */ /* 0x001fe40000000f00 */
[----:B------:R-:W5:Y:S04]  /*0390*/  LDG.E R15, desc[UR18][R2.64+-0x4] ;  /* 0xfffffc12020f7981 */ /* 0x000f68000c1e1900 */
[----:B------:R0:W5:Y:S01]  /*03a0*/  LDG.E R4, desc[UR18][R4.64] ;  /* 0x0000001204047981 */ /* 0x000162000c1e1900 */
[----:B------:R-:W-:-:S03]  /*03b0*/  IMAD.WIDE R8, R14, R9, UR14 ;  /* 0x0000000e0e087e25 */ /* 0x000fc6000f8e0209 */
[----:B------:R-:W5:Y:S01]  /*03c0*/  LDG.E R23, desc[UR18][R2.64] ;  /* 0x0000001202177981 */ /* 0x000f62000c1e1900 */
[----:B-1----:R-:W-:-:S03]  /*03d0*/  IMAD.WIDE R10, R14, R27, UR16 ;  /* 0x000000100e0a7e25 */ /* 0x002fc6000f8e021b */
[----:B------:R-:W5:Y:S04]  /*03e0*/  LDG.E R7, desc[UR18][R6.64] ;  /* 0x0000001206077981 */ /* 0x000f68000c1e1900 */
[----:B------:R-:W5:Y:S04]  /*03f0*/  LDG.E R24, desc[UR18][R2.64+0x4] ;  /* 0x0000041202187981 */ /* 0x000f68000c1e1900 */
[----:B------:R-:W5:Y:S04]  /*0400*/  LDG.E R8, desc[UR18][R8.64] ;  /* 0x0000001208087981 */ /* 0x000f68000c1e1900 */
[----:B------:R-:W5:Y:S04]  /*0410*/  LDG.E R25, desc[UR18][R2.64+0x8] ;  /* 0x0000081202197981 */ /* 0x000f68000c1e1900 */
[----:B------:R-:W5:Y:S04]  /*0420*/  LDG.E R10, desc[UR18][R10.64] ;  /* 0x000000120a0a7981 */ /* 0x000f68000c1e1900 */
[----:B------:R1:W5:Y:S01]  /*0430*/  LDG.E R27, desc[UR18][R2.64+0xc] ;  /* 0x00000c12021b7981 */ /* 0x000362000c1e1900 */
[----:B------:R-:W-:-:S04]  /*0440*/  UIADD3 UR5, UPT, UPT, UR5, 0x8, URZ ;  /* 0x0000000805057890 */ /* 0x000fc8000fffe0ff */
[----:B------:R-:W-:Y:S01]  /*0450*/  UISETP.NE.AND UP0, UPT, UR5, URZ, UPT ;  /* 0x000000ff0500728c */ /* 0x000fe2000bf05270 */
[----:B0-----:R-:W-:Y:S02]  /*0460*/  MOV R5, UR20 ;  /* 0x0000001400057c02 */ /* 0x001fe40008000f00 */
[----:B-1----:R-:W-:-:S03]  /*0470*/  IADD3 R2, P0, PT, R2, 0x20, RZ ;  /* 0x0000002002027810 */ /* 0x002fc60007f1e0ff */
[----:B------:R-:W-:Y:S01]  /*0480*/  IMAD R14, R5, 0x8, R14 ;  /* 0x00000008050e7824 */ /* 0x000fe200078e020e */
[----:B------:R-:W-:Y:S01]  /*0490*/  IADD3.X R3, PT, PT, RZ, R3, RZ, P0, !PT ;  /* 0x00000003ff037210 */ /* 0x000fe200007fe4ff */
[----:B--2---:R-:W-:-:S04]  /*04a0*/  FFMA R22, R21, R22, R12 ;  /* 0x0000001615167223 */ /* 0x004fc8000000000c */
[----:B---3--:R-:W-:-:S04]  /*04b0*/  FFMA R20, R19, R20, R22 ;  /* 0x0000001413147223 */ /* 0x008fc80000000016 */
[----:B----4-:R-:W-:-:S04]  /*04c0*/  FFMA R18, R17, R18, R20 ;  /* 0x0000001211127223 */ /* 0x010fc80000000014 */
[----:B-----5:R-:W-:-:S04]  /*04d0*/  FFMA R16, R15, R16, R18 ;  /* 0x000000100f107223 */ /* 0x020fc80000000012 */
[----:B------:R-:W-:-:S04]  /*04e0*/  FFMA R23, R23, R4, R16 ;  /* 0x0000000417177223 */ /* 0x000fc80000000010 */
[----:B------:R-:W-:-:S04]  /*04f0*/  FFMA R24, R24, R7, R23 ;  /* 0x0000000718187223 */ /* 0x000fc80000000017 */
[----:B------:R-:W-:-:S04]  /*0500*/  FFMA R8, R25, R8, R24 ;  /* 0x0000000819087223 */ /* 0x000fc80000000018 */
[----:B------:R-:W-:Y:S01]  /*0510*/  FFMA R12, R27, R10, R8 ;  /* 0x0000000a1b0c7223 */ /* 0x000fe20000000008 */
[----:B------:R-:W-:Y:S06]  /*0520*/  BRA.U UP0, `(.L_x_1) ;  /* 0xfffffffd003c7547 */ /* 0x000fec000b83ffff */
.L_x_0:
[----:B------:R-:W-:-:S04]  /*0530*/  ULOP3.LUT UR6, UR20, 0x7, URZ, 0xc0, !UPT ;  /* 0x0000000714067892 */ /* 0x000fc8000f8ec0ff */
[----:B------:R-:W-:-:S09]  /*0540*/  UISETP.NE.AND UP0, UPT, UR6, URZ, UPT ;  /* 0x000000ff0600728c */ /* 0x000fd2000bf05270 */
[----:B------:R-:W-:Y:S05]  /*0550*/  BRA.U !UP0, `(.L_x_2) ;  /* 0x0000000508407547 */ /* 0x000fea000b800000 */
[----:B------:R-:W-:Y:S02]  /*0560*/  UISETP.GE.U32.AND UP0, UPT, UR6, 0x4, UPT ;  /* 0x000000040600788c */ /* 0x000fe4000bf06070 */
[----:B------:R-:W-:-:S04]  /*0570*/  ULOP3.LUT UR5, UR20, 0x3, URZ, 0xc0, !UPT ;  /* 0x0000000314057892 */ /* 0x000fc8000f8ec0ff */
[----:B------:R-:W-:-:S03]  /*0580*/  UISETP.NE.AND UP1, UPT, UR5, URZ, UPT ;  /* 0x000000ff0500728c */ /* 0x000fc6000bf25270 */
[----:B------:R-:W-:Y:S08]  /*0590*/  BRA.U !UP0, `(.L_x_3) ;  /* 0x00000001087c7547 */ /* 0x000ff0000b800000 */
[----:B------:R-:W1:Y:S01]  /*05a0*/  LDC.64 R6, c[0x0][0x390] ;  /* 0x0000e400ff067b82 */ /* 0x000e620000000a00 */
[----:B------:R-:W2:Y:S01]  /*05b0*/  LDCU.64 UR6, c[0x0][0x388] ;  /* 0x00007100ff0677ac */ /* 0x000ea20008000a00 */
[----:B------:R-:W-:Y:S02]  /*05c0*/  MOV R9, UR4 ;  /* 0x0000000400097c02 */ /* 0x000fe40008000f00 */
[C---:B------:R-:W-:Y:S02]  /*05d0*/  IADD3 R3, PT, PT, R13.reuse, UR4, RZ ;  /* 0x000000040d037c10 */ /* 0x040fe4000fffe0ff */
[----:B------:R-:W-:Y:S01]  /*05e0*/  IADD3 R10, P0, PT, R13, UR4, RZ ;  /* 0x000000040d0a7c10 */ /* 0x000fe2000ff1e0ff */
[----:B------:R-:W-:Y:S01]  /*05f0*/  IMAD R9, R9, UR20, R0 ;  /* 0x0000001409097c24 */ /* 0x000fe2000f8e0200 */
[----:B------:R-:W3:Y:S01]  /*0600*/  LDC.64 R4, c[0x0][0x388] ;  /* 0x0000e200ff047b82 */ /* 0x000ee20000000a00 */
[----:B------:R-:W-:Y:S02]  /*0610*/  MOV R11, UR20 ;  /* 0x00000014000b7c02 */ /* 0x000fe40008000f00 */
[----:B------:R-:W-:Y:S01]  /*0620*/  MOV R15, UR20 ;  /* 0x00000014000f7c02 */ /* 0x000fe20008000f00 */
[----:B-1----:R-:W-:Y:S01]  /*0630*/  IMAD.WIDE R6, R9, 0x4, R6 ;  /* 0x0000000409067825 */ /* 0x002fe200078e0206 */
[----:B------:R-:W-:-:S05]  /*0640*/  MOV R9, UR20 ;  /* 0x0000001400097c02 */ /* 0x000fca0008000f00 */
[----:B------:R-:W-:Y:S02]  /*0650*/  IMAD.WIDE R8, R9, 0x4, R6 ;  /* 0x0000000409087825 */ /* 0x000fe400078e0206 */
[----:B0-----:R-:W4:Y:S02]  /*0660*/  LDG.E R6, desc[UR18][R6.64] ;  /* 0x0000001206067981 */ /* 0x001f24000c1e1900 */
[----:B---3--:R-:W-:Y:S01]  /*0670*/  IMAD.WIDE.U32 R4, R3, 0x4, R4 ;  /* 0x0000000403047825 */ /* 0x008fe200078e0004 */
[----:B------:R-:W-:Y:S01]  /*0680*/  IADD3.X R3, PT, PT, RZ, RZ, RZ, P0, !PT ;  /* 0x000000ffff037210 */ /* 0x000fe200007fe4ff */
[----:B------:R-:W3:Y:S01]  /*0690*/  LDG.E R17, desc[UR18][R8.64] ;  /* 0x0000001208117981 */ /* 0x000ee2000c1e1900 */
[----:B--2---:R-:W-:-:S03]  /*06a0*/  LEA R2, P0, R10, UR6, 0x2 ;  /* 0x000000060a027c11 */ /* 0x004fc6000f8010ff */
[----:B------:R-:W4:Y:S01]  /*06b0*/  LDG.E R5, desc[UR18][R4.64] ;  /* 0x0000001204057981 */ /* 0x000f22000c1e1900 */
[----:B------:R-:W-:Y:S01]  /*06c0*/  LEA.HI.X R3, R10, UR7, R3, 0x2, P0 ;  /* 0x000000070a037c11 */ /* 0x000fe200080f1403 */
[----:B------:R-:W-:-:S04]  /*06d0*/  IMAD.WIDE R10, R11, 0x4, R8 ;  /* 0x000000040b0a7825 */ /* 0x000fc800078e0208 */
[----:B------:R-:W3:Y:S01]  /*06e0*/  LDG.E R16, desc[UR18][R2.64+0x4] ;  /* 0x0000041202107981 */ /* 0x000ee2000c1e1900 */
[----:B------:R-:W-:-:S03]  /*06f0*/  IMAD.WIDE R14, R15, 0x4, R10 ;  /* 0x000000040f0e7825 */ /* 0x000fc600078e020a */
[----:B------:R-:W2:Y:S04]  /*0700*/  LDG.E R19, desc[UR18][R10.64] ;  /* 0x000000120a137981 */ /* 0x000ea8000c1e1900 */
[----:B------:R-:W2:Y:S04]  /*0710*/  LDG.E R18, desc[UR18][R2.64+0x8] ;  /* 0x0000081202127981 */ /* 0x000ea8000c1e1900 */
[----:B------:R-:W5:Y:S04]  /*0720*/  LDG.E R20, desc[UR18][R2.64+0xc] ;  /* 0x00000c1202147981 */ /* 0x000f68000c1e1900 */
[----:B------:R-:W5:Y:S01]  /*0730*/  LDG.E R14, desc[UR18][R14.64] ;  /* 0x000000120e0e7981 */ /* 0x000f62000c1e1900 */
[----:B------:R-:W-:Y:S01]  /*0740*/  UIADD3 UR4, UPT, UPT, UR4, 0x4, URZ ;  /* 0x0000000404047890 */ /* 0x000fe2000fffe0ff */
[----:B----4-:R-:W-:-:S04]  /*0750*/  FFMA R5, R5, R6, R12 ;  /* 0x0000000605057223 */ /* 0x010fc8000000000c */
[----:B---3--:R-:W-:-:S04]  /*0760*/  FFMA R5, R16, R17, R5 ;  /* 0x0000001110057223 */ /* 0x008fc80000000005 */
[----:B--2---:R-:W-:-:S04]  /*0770*/  FFMA R5, R18, R19, R5 ;  /* 0x0000001312057223 */ /* 0x004fc80000000005 */
[----:B-----5:R-:W-:-:S07]  /*0780*/  FFMA R12, R20, R14, R5 ;  /* 0x0000000e140c7223 */ /* 0x020fce0000000005 */
.L_x_3:
[----:B------:R-:W-:Y:S05]  /*0790*/  BRA.U !UP1, `(.L_x_2) ;  /* 0x0000000109b07547 */ /* 0x000fea000b800000 */
[----:B------:R-:W-:Y:S01]  /*07a0*/  UISETP.NE.AND UP0, UPT, UR5, 0x1, UPT ;  /* 0x000000010500788c */ /* 0x000fe2000bf05270 */
[----:B------:R-:W-:Y:S01]  /*07b0*/  MOV R7, UR4 ;  /* 0x0000000400077c02 */ /* 0x000fe20008000f00 */
[----:B------:R-:W-:Y:S02]  /*07c0*/  ULOP3.LUT UR5, UR20, 0x1, URZ, 0xc0, !UPT ;  /* 0x0000000114057892 */ /* 0x000fe4000f8ec0ff */
[----:B------:R-:W-:Y:S02]  /*07d0*/  IMAD.U32 R15, RZ, RZ, UR20 ;  /* 0x00000014ff0f7e24 */ /* 0x000fe4000f8e00ff */
[----:B------:R-:W-:Y:S01]  /*07e0*/  UISETP.NE.U32.AND UP1, UPT, UR5, 0x1, UPT ;  /* 0x000000010500788c */ /* 0x000fe2000bf25070 */
[----:B------:R-:W-:-:S04]  /*07f0*/  PLOP3.LUT P1, PT, PT, PT, UP0, 0x80, 0x8 ;  /* 0x000000000008781c */ /* 0x000fc80003f2f008 */
[----:B------:R-:W1:Y:S01]  /*0800*/  @UP0 LDCU.64 UR6, c[0x0][0x388] ;  /* 0x00007100ff0607ac */ /* 0x000e620008000a00 */
[----:B------:R-:W-:Y:S01]  /*0810*/  PLOP3.LUT P0, PT, PT, PT, UP1, 0x80, 0x8 ;  /* 0x000000000008781c */ /* 0x000fe20003f0f018 */
[----:B------:R-:W2:Y:S01]  /*0820*/  @UP0 LDCU.64 UR8, c[0x0][0x390] ;  /* 0x00007200ff0807ac */ /* 0x000ea20008000a00 */
[----:B------:R-:W3:Y:S06]  /*0830*/  @UP0 LDCU.64 UR10, c[0x0][0x388] ;  /* 0x00007100ff0a07ac */ /* 0x000eec0008000a00 */
[C---:B------:R-:W-:Y:S01]  /*0840*/  @P1 VIADD R3, R13.reuse, UR4 ;  /* 0x000000040d031c36 */ /* 0x040fe20008000000 */
[----:B------:R-:W-:Y:S01]  /*0850*/  @P1 IADD3 R6, P2, PT, R13, UR4, RZ ;  /* 0x000000040d061c10 */ /* 0x000fe2000ff5e0ff */
[----:B------:R-:W4:Y:S01]  /*0860*/  @!UP1 LDCU.64 UR12, c[0x0][0x388] ;  /* 0x00007100ff0c97ac */ /* 0x000f220008000a00 */
[----:B------:R-:W-:Y:S01]  /*0870*/  @UP0 UIADD3 UR4, UPT, UPT, UR4, 0x2, URZ ;  /* 0x0000000204040890 */ /* 0x000fe2000fffe0ff */
[----:B-1----:R-:W-:-:S02]  /*0880*/  MOV R10, UR6 ;  /* 0x00000006000a7c02 */ /* 0x002fc40008000f00 */
[----:B------:R-:W-:Y:S01]  /*0890*/  MOV R11, UR7 ;  /* 0x00000007000b7c02 */ /* 0x000fe20008000f00 */
[----:B------:R-:W1:Y:S01]  /*08a0*/  @!UP1 LDCU.64 UR6, c[0x0][0x390] ;  /* 0x00007200ff0697ac */ /* 0x000e620008000a00 */
[----:B--2---:R-:W-:Y:S02]  /*08b0*/  MOV R4, UR8 ;  /* 0x0000000800047c02 */ /* 0x004fe40008000f00 */
[----:B------:R-:W-:Y:S01]  /*08c0*/  MOV R5, UR9 ;  /* 0x0000000900057c02 */ /* 0x000fe20008000f00 */
[----:B------:R-:W-:-:S04]  /*08d0*/  @P1 IMAD.WIDE.U32 R10, R3, 0x4, R10 ;  /* 0x00000004030a1825 */ /* 0x000fc800078e000a */
[----:B------:R-:W-:Y:S01]  /*08e0*/  @P1 IMAD R3, R7, UR20, R0 ;  /* 0x0000001407031c24 */ /* 0x000fe2000f8e0200 */
[----:B------:R-:W-:Y:S01]  /*08f0*/  @P1 IADD3.X R7, PT, PT, RZ, RZ, RZ, P2, !PT ;  /* 0x000000ffff071210 */ /* 0x000fe200017fe4ff */
[----:B0-----:R-:W2:Y:S01]  /*0900*/  @P1 LDG.E R11, desc[UR18][R10.64] ;  /* 0x000000120a0b1981 */ /* 0x001ea2000c1e1900 */
[C---:B---3--:R-:W-:Y:S01]  /*0910*/  @P1 LEA R2, P2, R6.reuse, UR10, 0x2 ;  /* 0x0000000a06021c11 */ /* 0x048fe2000f8410ff */
[----:B------:R-:W-:Y:S01]  /*0920*/  @P1 IMAD.WIDE R4, R3, 0x4, R4 ;  /* 0x0000000403041825 */ /* 0x000fe200078e0204 */
[----:B------:R-:W-:Y:S02]  /*0930*/  MOV R19, UR4 ;  /* 0x0000000400137c02 */ /* 0x000fe40008000f00 */
[----:B------:R-:W-:Y:S02]  /*0940*/  @P1 LEA.HI.X R3, R6, UR11, R7, 0x2, P2 ;  /* 0x0000000b06031c11 */ /* 0x000fe400090f1407 */
[----:B----4-:R-:W-:Y:S01]  /*0950*/  MOV R6, UR12 ;  /* 0x0000000c00067c02 */ /* 0x010fe20008000f00 */
[----:B------:R-:W-:Y:S01]  /*0960*/  @P1 IMAD.WIDE R14, R15, 0x4, R4 ;  /* 0x000000040f0e1825 */ /* 0x000fe200078e0204 */
[----:B------:R-:W-:Y:S01]  /*0970*/  MOV R7, UR13 ;  /* 0x0000000d00077c02 */ /* 0x000fe20008000f00 */
[----:B------:R-:W2:Y:S01]  /*0980*/  @P1 LDG.E R4, desc[UR18][R4.64] ;  /* 0x0000001204041981 */ /* 0x000ea2000c1e1900 */
[----:B------:R-:W-:Y:S01]  /*0990*/  @!P0 IADD3 R17, PT, PT, R13, UR4, RZ ;  /* 0x000000040d118c10 */ /* 0x000fe2000fffe0ff */
[----:B------:R-:W-:Y:S01]  /*09a0*/  @!P0 IMAD R19, R19, UR20, R0 ;  /* 0x0000001413138c24 */ /* 0x000fe2000f8e0200 */
[----:B-1----:R-:W-:Y:S01]  /*09b0*/  MOV R8, UR6 ;  /* 0x0000000600087c02 */ /* 0x002fe20008000f00 */
[----:B------:R-:W3:Y:S01]  /*09c0*/  @P1 LDG.E R14, desc[UR18][R14.64] ;  /* 0x000000120e0e1981 */ /* 0x000ee2000c1e1900 */
[----:B------:R-:W-:Y:S01]  /*09d0*/  MOV R9, UR7 ;  /* 0x0000000700097c02 */ /* 0x000fe20008000f00 */
[----:B------:R-:W-:-:S02]  /*09e0*/  @!P0 IMAD.WIDE.U32 R6, R17, 0x4, R6 ;  /* 0x0000000411068825 */ /* 0x000fc400078e0006 */
[----:B------:R-:W3:Y:S02]  /*09f0*/  @P1 LDG.E R2, desc[UR18][R2.64+0x4] ;  /* 0x0000041202021981 */ /* 0x000ee4000c1e1900 */
[----:B------:R-:W-:Y:S02]  /*0a00*/  @!P0 IMAD.WIDE R8, R19, 0x4, R8 ;  /* 0x0000000413088825 */ /* 0x000fe400078e0208 */
[----:B------:R-:W4:Y:S04]  /*0a10*/  @!P0 LDG.E R7, desc[UR18][R6.64] ;  /* 0x0000001206078981 */ /* 0x000f28000c1e1900 */
[----:B------:R-:W4:Y:S01]  /*0a20*/  @!P0 LDG.E R8, desc[UR18][R8.64] ;  /* 0x0000001208088981 */ /* 0x000f22000c1e1900 */
[----:B--2---:R-:W-:-:S04]  /*0a30*/  @P1 FFMA R11, R11, R4, R12 ;  /* 0x000000040b0b1223 */ /* 0x004fc8000000000c */
[----:B---3--:R-:W-:-:S04]  /*0a40*/  @P1 FFMA R12, R2, R14, R11 ;  /* 0x0000000e020c1223 */ /* 0x008fc8000000000b */
[----:B----4-:R-:W-:-:S07]  /*0a50*/  @!P0 FFMA R12, R7, R8, R12 ;  /* 0x00000008070c8223 */ /* 0x010fce000000000c */
.L_x_2:
[----:B------:R-:W1:Y:S01]  /*0a60*/  LDC.64 R2, c[0x0][0x380] ;  /* 0x0000e000ff027b82 */ /* 0x000e620000000a00 */
[----:B------:R-:W-:-:S05]  /*0a70*/  IADD3 R13, PT, PT, R0, R13, RZ ;  /* 0x0000000d000d7210 */ /* 0x000fca0007ffe0ff */
[----:B-1----:R-:W-:-:S05]  /*0a80*/  IMAD.WIDE R2, R13, 0x4, R2 ;  /* 0x000000040d027825 */ /* 0x002fca00078e0202 */
[----:B0-----:R-:W-:Y:S01]  /*0a90*/  STG.E desc[UR18][R2.64], R12 ;  /* 0x0000000c02007986 */ /* 0x001fe2000c101912 */
[----:B------:R-:W-:Y:S05]  /*0aa0*/  EXIT ;  /* 0x000000000000794d */ /* 0x000fea0003800000 */
.L_x_4:
[----:B------:R-:W-:-:S00]  /*0ab0*/  BRA `(.L_x_4) ;  /* 0xfffffffc00fc7947 */ /* 0x000fc0000383ffff */
[----:B------:R-:W-:-:S00]  /*0ac0*/  NOP ;  /* 0x0000000000007918 */ /* 0x000fc00000000000 */
        /* <DEDUP_REMOVED lines=11> */
.L_x_13:


//--------------------- .text._Z15kernelMatrixMulPfS_S_i --------------------------
	.section	.text._Z15kernelMatrixMulPfS_S_i,"ax",@progbits
	.align	128
        .global         _Z15kernelMatrixMulPfS_S_i
        .type           _Z15kernelMatrixMulPfS_S_i,@function
        .size           _Z15kernelMatrixMulPfS_S_i,(.L_x_14 - _Z15kernelMatrixMulPfS_S_i)
        .other          _Z15kernelMatrixMulPfS_S_i,@"STO_CUDA_ENTRY STV_DEFAULT"
_Z15kernelMatrixMulPfS_S_i:
.text._Z15kernelMatrixMulPfS_S_i:
[----:B------:R-:W-:Y:S08]  /*0000*/  LDC R1, c[0x0][0x37c] ;  /* 0x0000df00ff017b82 */ /* 0x000ff00000000800 */
[----:B------:R-:W0:Y:S02]  /*0010*/  LDC R3, c[0x0][0x398] ;  /* 0x0000e600ff037b82 */ /* 0x000e240000000800 */
[----:B0-----:R-:W-:-:S13]  /*0020*/  ISETP.GE.AND P0, PT, R3, 0x1, PT ;  /* 0x000000010300780c */ /* 0x001fda0003f06270 */
[----:B------:R-:W-:Y:S05]  /*0030*/  @!P0 EXIT ;  /* 0x000000000000894d */ /* 0x000fea0003800000 */
[C---:B------:R-:W-:Y:S01]  /*0040*/  IADD3 R0, PT, PT, R3.reuse, -0x1, RZ ;  /* 0xffffffff03007810 */ /* 0x040fe20007ffe0ff */
[----:B------:R-:W0:Y:S01]  /*0050*/  LDCU.64 UR6, c[0x0][0x358] ;  /* 0x00006b00ff0677ac */ /* 0x000e220008000a00 */
[C---:B------:R-:W-:Y:S02]  /*0060*/  LOP3.LUT R2, R3.reuse, 0x7, RZ, 0xc0, !PT ;  /* 0x0000000703027812 */ /* 0x040fe400078ec0ff */
[----:B------:R-:W-:Y:S01]  /*0070*/  ISETP.GE.U32.AND P0, PT, R0, 0x7, PT ;  /* 0x000000070000780c */ /* 0x000fe20003f06070 */
[----:B------:R-:W-:Y:S01]  /*0080*/  UMOV UR4, URZ ;  /* 0x000000ff00047c82 */ /* 0x000fe20008000000 */
[C---:B------:R-:W-:Y:S02]  /*0090*/  LOP3.LUT R0, R3.reuse, 0x7ffffff8, RZ, 0xc0, !PT ;  /* 0x7ffffff803007812 */ /* 0x040fe400078ec0ff */
[----:B------:R-:W-:Y:S02]  /*00a0*/  LOP3.LUT R3, R3, 0x3, RZ, 0xc0, !PT ;  /* 0x0000000303037812 */ /* 0x000fe400078ec0ff */
[----:B------:R-:W-:-:S07]  /*00b0*/  IADD3 R4, PT, PT, -R0, RZ, RZ ;  /* 0x000000ff00047210 */ /* 0x000fce0007ffe1ff */
.L_x_11:
[----:B-1----:R-:W1:Y:S01]  /*00c0*/  LDCU UR5, c[0x0][0x398] ;  /* 0x00007300ff0577ac */ /* 0x002e620008000800 */
[----:B------:R-:W-:Y:S01]  /*00d0*/  HFMA2 R5, -RZ, RZ, 0, 0 ;  /* 0x00000000ff057431 */ /* 0x000fe200000001ff */
[----:B-1----:R-:W-:Y:S02]  /*00e0*/  UIMAD UR8, UR4, UR5, URZ ;  /* 0x00000005040872a4 */ /* 0x002fe4000f8e02ff */
[----:B------:R-:W-:-:S04]  /*00f0*/  UIADD3 UR4, UPT, UPT, UR4, 0x1, URZ ;  /* 0x0000000104047890 */ /* 0x000fc8000fffe0ff */
[----:B------:R-:W-:-:S11]  /*0100*/  UISETP.NE.AND UP1, UPT, UR4, UR5, UPT ;  /* 0x000000050400728c */ /* 0x000fd6000bf25270 */
.L_x_10:
[----:B-1----:R-:W-:Y:S02]  /*0110*/  MOV R16, RZ ;  /* 0x000000ff00107202 */ /* 0x002fe40000000f00 */
[----:B------:R-:W-:Y:S01]  /*0120*/  MOV R10, RZ ;  /* 0x000000ff000a7202 */ /* 0x000fe20000000f00 */
[----:B------:R-:W-:Y:S06]  /*0130*/  @!P0 BRA `(.L_x_5) ;  /* 0x0000000000f08947 */ /* 0x000fec0003800000 */
[----:B------:R-:W1:Y:S01]  /*0140*/  LDC R8, c[0x0][0x398] ;  /* 0x0000e600ff087b82 */ /* 0x000e620000000800 */
[----:B------:R-:W-:Y:S01]  /*0150*/  IMAD.MOV.U32 R16, RZ, RZ, RZ ;  /* 0x000000ffff107224 */ /* 0x000fe200078e00ff */
[----:B------:R-:W-:Y:S02]  /*0160*/  MOV R9, UR8 ;  /* 0x0000000800097c02 */ /* 0x000fe40008000f00 */
[-C--:B------:R-:W-:Y:S02]  /*0170*/  MOV R7, R5.reuse ;  /* 0x0000000500077202 */ /* 0x080fe40000000f00 */
[----:B------:R-:W-:Y:S02]  /*0180*/  MOV R10, R4 ;  /* 0x00000004000a7202 */ /* 0x000fe40000000f00 */
[----:B-1----:R-:W-:Y:S01]  /*0190*/  IADD3 R11, PT, PT, R5, R8, RZ ;  /* 0x00000008050b7210 */ /* 0x002fe20007ffe0ff */
[C-C-:B------:R-:W-:Y:S01]  /*01a0*/  IMAD R6, R8.reuse, 0x2, R5.reuse ;  /* 0x0000000208067824 */ /* 0x140fe200078e0205 */
[C---:B------:R-:W-:Y:S01]  /*01b0*/  LEA R27, R8.reuse, R5, 0x2 ;  /* 0x00000005081b7211 */ /* 0x040fe200078e10ff */
[----:B------:R-:W-:-:S02]  /*01c0*/  IMAD R25, R8, 0x3, R5 ;  /* 0x0000000308197824 */ /* 0x000fc400078e0205 */
[C-C-:B------:R-:W-:Y:S02]  /*01d0*/  IMAD R29, R8.reuse, 0x5, R5.reuse ;  /* 0x00000005081d7824 */ /* 0x140fe400078e0205 */
[C-C-:B------:R-:W-:Y:S02]  /*01e0*/  IMAD R24, R8.reuse, 0x6, R5.reuse ;  /* 0x0000000608187824 */ /* 0x140fe400078e0205 */
[----:B------:R-:W-:-:S07]  /*01f0*/  IMAD R26, R8, 0x7, R5 ;  /* 0x00000007081a7824 */ /* 0x000fce00078e0205 */
.L_x_6:
[----:B------:R-:W1:Y:S08]  /*0200*/  LDC.64 R14, c[0x0][0x390] ;  /* 0x0000e400ff0e7b82 */ /* 0x000e700000000a00 */
[----:B------:R-:W2:Y:S01]  /*0210*/  LDC.64 R12, c[0x0][0x388] ;  /* 0x0000e200ff0c7b82 */ /* 0x000ea20000000a00 */
[----:B-1----:R-:W-:-:S06]  /*0220*/  IMAD.WIDE.U32 R18, R7, 0x4, R14 ;  /* 0x0000000407127825 */ /* 0x002fcc00078e000e */
[----:B0-----:R-:W3:Y:S01]  /*0230*/  LDG.E R18, desc[UR6][R18.64] ;  /* 0x0000000612127981 */ /* 0x001ee2000c1e1900 */
[----:B--2---:R-:W-:-:S05]  /*0240*/  IMAD.WIDE.U32 R12, R9, 0x4, R12 ;  /* 0x00000004090c7825 */ /* 0x004fca00078e000c */
[----:B------:R-:W3:Y:S01]  /*0250*/  LDG.E R17, desc[UR6][R12.64] ;  /* 0x000000060c117981 */ /* 0x000ee2000c1e1900 */
[----:B------:R-:W-:-:S03]  /*0260*/  IMAD.WIDE.U32 R22, R11, 0x4, R14 ;  /* 0x000000040b167825 */ /* 0x000fc600078e000e */
[----:B------:R-:W2:Y:S01]  /*0270*/  LDG.E R19, desc[UR6][R12.64+0x8] ;  /* 0x000008060c137981 */ /* 0x000ea2000c1e1900 */
[----:B------:R-:W-:-:S03]  /*0280*/  IMAD.WIDE.U32 R20, R6, 0x4, R14 ;  /* 0x0000000406147825 */ /* 0x000fc600078e000e */
[----:B------:R-:W4:Y:S04]  /*0290*/  LDG.E R22, desc[UR6][R22.64] ;  /* 0x0000000616167981 */ /* 0x000f28000c1e1900 */
[----:B------:R-:W2:Y:S04]  /*02a0*/  LDG.E R20, desc[UR6][R20.64] ;  /* 0x0000000614147981 */ /* 0x000ea8000c1e1900 */
[----:B------:R-:W5:Y:S01]  /*02b0*/  LDG.E R23, desc[UR6][R12.64+0x10] ;  /* 0x000010060c177981 */ /* 0x000f62000c1e1900 */
[----:B---3--:R-:W-:-:S03]  /*02c0*/  FFMA R17, R17, R18, R16 ;  /* 0x0000001211117223 */ /* 0x008fc60000000010 */
[----:B------:R-:W4:Y:S02]  /*02d0*/  LDG.E R16, desc[UR6][R12.64+0x4] ;  /* 0x000004060c107981 */ /* 0x000f24000c1e1900 */
[----:B----4-:R-:W-:Y:S01]  /*02e0*/  FFMA R28, R16, R22, R17 ;  /* 0x00000016101c7223 */ /* 0x010fe20000000011 */
[----:B------:R-:W-:-:S04]  /*02f0*/  IMAD.WIDE.U32 R16, R25, 0x4, R14 ;  /* 0x0000000419107825 */ /* 0x000fc800078e000e */
[----:B--2---:R-:W-:Y:S01]  /*0300*/  FFMA R28, R19, R20, R28 ;  /* 0x00000014131c7223 */ /* 0x004fe2000000001c */
[--C-:B------:R-:W-:Y:S01]  /*0310*/  IMAD.WIDE.U32 R18, R27, 0x4, R14.reuse ;  /* 0x000000041b127825 */ /* 0x100fe200078e000e */
[----:B------:R-:W2:Y:S05]  /*0320*/  LDG.E R16, desc[UR6][R16.64] ;  /* 0x0000000610107981 */ /* 0x000eaa000c1e1900 */
[----:B------:R-:W5:Y:S04]  /*0330*/  LDG.E R18, desc[UR6][R18.64] ;  /* 0x0000000612127981 */ /* 0x000f68000c1e1900 */
[----:B------:R-:W2:Y:S01]  /*0340*/  LDG.E R17, desc[UR6][R12.64+0xc] ;  /* 0x00000c060c117981 */ /* 0x000ea2000c1e1900 */
[----:B------:R-:W-:-:S03]  /*0350*/  IMAD.WIDE.U32 R20, R29, 0x4, R14 ;  /* 0x000000041d147825 */ /* 0x000fc600078e000e */
[----:B------:R-:W3:Y:S04]  /*0360*/  LDG.E R19, desc[UR6][R12.64+0x1c] ;  /* 0x00001c060c137981 */ /* 0x000ee8000c1e1900 */
[----:B------:R-:W4:Y:S01]  /*0370*/  LDG.E R20, desc[UR6][R20.64] ;  /* 0x0000000614147981 */ /* 0x000f22000c1e1900 */
[----:B--2---:R-:W-:-:S03]  /*0380*/  FFMA R28, R17, R16, R28 ;  /* 0x00000010111c7223 */ /* 0x004fc6000000001c */
[----:B------:R-:W4:Y:S01]  /*0390*/  LDG.E R17, desc[UR6][R12.64+0x14] ;  /* 0x000014060c117981 */ /* 0x000f22000c1e1900 */
[----:B-----5:R-:W-:Y:S01]  /*03a0*/  FFMA R28, R23, R18, R28 ;  /* 0x00000012171c7223 */ /* 0x020fe2000000001c */
[--C-:B------:R-:W-:Y:S02]  /*03b0*/  IMAD.WIDE.U32 R22, R24, 0x4, R14.reuse ;  /* 0x0000000418167825 */ /* 0x100fe400078e000e */
[----:B------:R-:W2:Y:S02]  /*03c0*/  LDG.E R16, desc[UR6][R12.64+0x18] ;  /* 0x000018060c107981 */ /* 0x000ea4000c1e1900 */
[----:B------:R-:W-:Y:S02]  /*03d0*/  IMAD.WIDE.U32 R14, R26, 0x4, R14 ;  /* 0x000000041a0e7825 */ /* 0x000fe400078e000e */
[----:B------:R-:W2:Y:S04]  /*03e0*/  LDG.E R22, desc[UR6][R22.64] ;  /* 0x0000000616167981 */ /* 0x000ea8000c1e1900 */
[----:B------:R-:W3:Y:S01]  /*03f0*/  LDG.E R14, desc[UR6][R14.64] ;  /* 0x000000060e0e7981 */ /* 0x000ee2000c1e1900 */
[----:B------:R-:W-:-:S04]  /*0400*/  IADD3 R10, PT, PT, R10, 0x8, RZ ;  /* 0x000000080a0a7810 */ /* 0x000fc80007ffe0ff */
[----:B------:R-:W-:Y:S01]  /*0410*/  ISETP.NE.AND P1, PT, R10, RZ, PT ;  /* 0x000000ff0a00720c */ /* 0x000fe20003f25270 */
[C---:B------:R-:W-:Y:S01]  /*0420*/  IMAD R25, R8.reuse, 0x8, R25 ;  /* 0x0000000808197824 */ /* 0x040fe200078e0219 */
[C---:B------:R-:W-:Y:S01]  /*0430*/  LEA R11, R8.reuse, R11, 0x3 ;  /* 0x0000000b080b7211 */ /* 0x040fe200078e18ff */
[C---:B------:R-:W-:Y:S01]  /*0440*/  IMAD R7, R8.reuse, 0x8, R7 ;  /* 0x0000000808077824 */ /* 0x040fe200078e0207 */
[C---:B------:R-:W-:Y:S02]  /*0450*/  LEA R6, R8.reuse, R6, 0x3 ;  /* 0x0000000608067211 */ /* 0x040fe400078e18ff */
[C---:B------:R-:W-:Y:S02]  /*0460*/  LEA R27, R8.reuse, R27, 0x3 ;  /* 0x0000001b081b7211 */ /* 0x040fe400078e18ff */
[C---:B------:R-:W-:Y:S02]  /*0470*/  LEA R29, R8.reuse, R29, 0x3 ;  /* 0x0000001d081d7211 */ /* 0x040fe400078e18ff */
[----:B------:R-:W-:-:S02]  /*0480*/  LEA R24, R8, R24, 0x3 ;  /* 0x0000001808187211 */ /* 0x000fc400078e18ff */
[----:B------:R-:W-:Y:S02]  /*0490*/  LEA R26, R8, R26, 0x3 ;  /* 0x0000001a081a7211 */ /* 0x000fe400078e18ff */
[----:B------:R-:W-:Y:S01]  /*04a0*/  IADD3 R9, PT, PT, R9, 0x8, RZ ;  /* 0x0000000809097810 */ /* 0x000fe20007ffe0ff */
[----:B----4-:R-:W-:-:S04]  /*04b0*/  FFMA R17, R17, R20, R28 ;  /* 0x0000001411117223 */ /* 0x010fc8000000001c */
[----:B--2---:R-:W-:-:S04]  /*04c0*/  FFMA R16, R16, R22, R17 ;  /* 0x0000001610107223 */ /* 0x004fc80000000011 */
[----:B---3--:R-:W-:Y:S01]  /*04d0*/  FFMA R16, R19, R14, R16 ;  /* 0x0000000e13107223 */ /* 0x008fe20000000010 */
[----:B------:R-:W-:Y:S06]  /*04e0*/  @P1 BRA `(.L_x_6) ;  /* 0xfffffffc00441947 */ /* 0x000fec000383ffff */
[----:B------:R-:W-:-:S07]  /*04f0*/  MOV R10, R0 ;  /* 0x00000000000a7202 */ /* 0x000fce0000000f00 */
.L_x_5:
[----:B------:R-:W-:-:S13]  /*0500*/  ISETP.NE.AND P1, PT, R2, RZ, PT ;  /* 0x000000ff0200720c */ /* 0x000fda0003f25270 */
[----:B------:R-:W-:Y:S05]  /*0510*/  @!P1 BRA `(.L_x_7) ;  /* 0x0000000400209947 */ /* 0x000fea0003800000 */
[----:B------:R-:W-:Y:S02]  /*0520*/  IADD3 R6, PT, PT, R2, -0x1, RZ ;  /* 0xffffffff02067810 */ /* 0x000fe40007ffe0ff */
[----:B------:R-:W-:Y:S02]  /*0530*/  ISETP.NE.AND P1, PT, R3, RZ, PT ;  /* 0x000000ff0300720c */ /* 0x000fe40003f25270 */
[----:B------:R-:W-:-:S13]  /*0540*/  ISETP.GE.U32.AND P2, PT, R6, 0x3, PT ;  /* 0x000000030600780c */ /* 0x000fda0003f46070 */
[----:B------:R-:W-:Y:S05]  /*0550*/  @!P2 BRA `(.L_x_8) ;  /* 0x00000000007ca947 */ /* 0x000fea0003800000 */
[----:B------:R-:W1:Y:S01]  /*0560*/  LDC.64 R14, c[0x0][0x388] ;  /* 0x0000e200ff0e7b82 */ /* 0x000e620000000a00 */
[----:B------:R-:W2:Y:S01]  /*0570*/  LDCU UR5, c[0x0][0x398] ;  /* 0x00007300ff0577ac */ /* 0x000ea20008000800 */
[C---:B------:R-:W-:Y:S02]  /*0580*/  IADD3 R11, PT, PT, R10.reuse, UR8, RZ ;  /* 0x000000080a0b7c10 */ /* 0x040fe4000fffe0ff */
[----:B------:R-:W-:-:S04]  /*0590*/  IADD3 R20, P2, PT, R10, UR8, RZ ;  /* 0x000000080a147c10 */ /* 0x000fc8000ff5e0ff */
[----:B------:R-:W3:Y:S08]  /*05a0*/  LDC.64 R8, c[0x0][0x390] ;  /* 0x0000e400ff087b82 */ /* 0x000ef00000000a00 */
[----:B------:R-:W4:Y:S01]  /*05b0*/  LDC.64 R6, c[0x0][0x388] ;  /* 0x0000e200ff067b82 */ /* 0x000f220000000a00 */
[----:B--2---:R-:W-:-:S04]  /*05c0*/  IMAD R19, R10, UR5, R5 ;  /* 0x000000050a137c24 */ /* 0x004fc8000f8e0205 */
[----:B------:R-:W-:Y:S02]  /*05d0*/  VIADD R17, R19, UR5 ;  /* 0x0000000513117c36 */ /* 0x000fe40008000000 */
[----:B-1----:R-:W-:Y:S01]  /*05e0*/  IMAD.WIDE.U32 R14, R11, 0x4, R14 ;  /* 0x000000040b0e7825 */ /* 0x002fe200078e000e */
[----:B------:R-:W-:-:S05]  /*05f0*/  IADD3.X R11, PT, PT, RZ, RZ, RZ, P2, !PT ;  /* 0x000000ffff0b7210 */ /* 0x000fca00017fe4ff */
[----:B0-----:R-:W2:Y:S01]  /*0600*/  LDG.E R15, desc[UR6][R14.64] ;  /* 0x000000060e0f7981 */ /* 0x001ea2000c1e1900 */
[----:B---3--:R-:W-:-:S04]  /*0610*/  IMAD.WIDE.U32 R18, R19, 0x4, R8 ;  /* 0x0000000413127825 */ /* 0x008fc800078e0008 */
[C---:B------:R-:W-:Y:S01]  /*0620*/  IMAD.WIDE.U32 R12, R17.reuse, 0x4, R8 ;  /* 0x00000004110c7825 */ /* 0x040fe200078e0008 */
[----:B------:R-:W-:Y:S01]  /*0630*/  IADD3 R17, PT, PT, R17, UR5, RZ ;  /* 0x0000000511117c10 */ /* 0x000fe2000fffe0ff */
[----:B------:R-:W2:Y:S01]  /*0640*/  LDG.E R18, desc[UR6][R18.64] ;  /* 0x0000000612127981 */ /* 0x000ea2000c1e1900 */
[----:B----4-:R-:W-:-:S03]  /*0650*/  LEA R6, P2, R20, R6, 0x2 ;  /* 0x0000000614067211 */ /* 0x010fc600078410ff */
[----:B------:R-:W3:Y:S01]  /*0660*/  LDG.E R12, desc[UR6][R12.64] ;  /* 0x000000060c0c7981 */ /* 0x000ee2000c1e1900 */
[----:B------:R-:W-:Y:S01]  /*0670*/  LEA.HI.X R7, R20, R7, R11, 0x2, P2 ;  /* 0x0000000714077211 */ /* 0x000fe200010f140b */
[C---:B------:R-:W-:Y:S01]  /*0680*/  IMAD.WIDE.U32 R20, R17.reuse, 0x4, R8 ;  /* 0x0000000411147825 */ /* 0x040fe200078e0008 */
[----:B------:R-:W-:-:S03]  /*0690*/  IADD3 R11, PT, PT, R17, UR5, RZ ;  /* 0x00000005110b7c10 */ /* 0x000fc6000fffe0ff */
[----:B------:R-:W3:Y:S02]  /*06a0*/  LDG.E R22, desc[UR6][R6.64+0x4] ;  /* 0x0000040606167981 */ /* 0x000ee4000c1e1900 */
[----:B------:R-:W-:Y:S02]  /*06b0*/  IMAD.WIDE.U32 R8, R11, 0x4, R8 ;  /* 0x000000040b087825 */ /* 0x000fe400078e0008 */
[----:B------:R-:W4:Y:S04]  /*06c0*/  LDG.E R20, desc[UR6][R20.64] ;  /* 0x0000000614147981 */ /* 0x000f28000c1e1900 */
[----:B------:R-:W4:Y:S04]  /*06d0*/  LDG.E R24, desc[UR6][R6.64+0x8] ;  /* 0x0000080606187981 */ /* 0x000f28000c1e1900 */
[----:B------:R-:W5:Y:S04]  /*06e0*/  LDG.E R8, desc[UR6][R8.64] ;  /* 0x0000000608087981 */ /* 0x000f68000c1e1900 */
[----:B------:R-:W5:Y:S01]  /*06f0*/  LDG.E R14, desc[UR6][R6.64+0xc] ;  /* 0x00000c06060e7981 */ /* 0x000f62000c1e1900 */
[----:B------:R-:W-:Y:S01]  /*0700*/  IADD3 R10, PT, PT, R10, 0x4, RZ ;  /* 0x000000040a0a7810 */ /* 0x000fe20007ffe0ff */
[----:B--2---:R-:W-:-:S04]  /*0710*/  FFMA R15, R15, R18, R16 ;  /* 0x000000120f0f7223 */ /* 0x004fc80000000010 */
[----:B---3--:R-:W-:-:S04]  /*0720*/  FFMA R15, R22, R12, R15 ;  /* 0x0000000c160f7223 */ /* 0x008fc8000000000f */
[----:B----4-:R-:W-:-:S04]  /*0730*/  FFMA R15, R24, R20, R15 ;  /* 0x00000014180f7223 */ /* 0x010fc8000000000f */
[----:B-----5:R-:W-:-:S07]  /*0740*/  FFMA R16, R14, R8, R15 ;  /* 0x000000080e107223 */ /* 0x020fce000000000f */
.L_x_8:
[----:B------:R-:W-:Y:S05]  /*0750*/  @!P1 BRA `(.L_x_7) ;  /* 0x0000000000909947 */ /* 0x000fea0003800000 */
[----:B------:R-:W1:Y:S01]  /*0760*/  LDCU UR9, c[0x0][0x398] ;  /* 0x00007300ff0977ac */ /* 0x000e620008000800 */
[----:B------:R-:W-:Y:S01]  /*0770*/  ISETP.NE.AND P1, PT, R3, 0x1, PT ;  /* 0x000000010300780c */ /* 0x000fe20003f25270 */
[----:B-1----:R-:W-:-:S04]  /*0780*/  ULOP3.LUT UR5, UR9, 0x1, URZ, 0xc0, !UPT ;  /* 0x0000000109057892 */ /* 0x002fc8000f8ec0ff */
[----:B------:R-:W-:-:S08]  /*0790*/  UISETP.NE.U32.AND UP0, UPT, UR5, 0x1, UPT ;  /* 0x000000010500788c */ /* 0x000fd0000bf05070 */
[----:B------:R-:W-:Y:S05]  /*07a0*/  @!P1 BRA `(.L_x_9) ;  /* 0x0000000000549947 */ /* 0x000fea0003800000 */
[----:B------:R-:W1:Y:S01]  /*07b0*/  LDC.64 R14, c[0x0][0x388] ;  /* 0x0000e200ff0e7b82 */ /* 0x000e620000000a00 */
[----:B------:R-:W2:Y:S01]  /*07c0*/  LDCU UR5, c[0x0][0x398] ;  /* 0x00007300ff0577ac */ /* 0x000ea20008000800 */
[C---:B------:R-:W-:Y:S02]  /*07d0*/  IADD3 R11, PT, PT, R10.reuse, UR8, RZ ;  /* 0x000000080a0b7c10 */ /* 0x040fe4000fffe0ff */
[----:B------:R-:W-:-:S04]  /*07e0*/  IADD3 R17, P1, PT, R10, UR8, RZ ;  /* 0x000000080a117c10 */ /* 0x000fc8000ff3e0ff */
[----:B------:R-:W3:Y:S01]  /*07f0*/  LDC.64 R8, c[0x0][0x388] ;  /* 0x0000e200ff087b82 */ /* 0x000ee20000000a00 */
[----:B------:R-:W-:-:S07]  /*0800*/  IMAD.X R18, RZ, RZ, RZ, P1 ;  /* 0x000000ffff127224 */ /* 0x000fce00008e06ff */
[----:B------:R-:W4:Y:S01]  /*0810*/  LDC.64 R6, c[0x0][0x390] ;  /* 0x0000e400ff067b82 */ /* 0x000f220000000a00 */
[----:B--2---:R-:W-:Y:S02]  /*0820*/  IMAD R13, R10, UR5, R5 ;  /* 0x000000050a0d7c24 */ /* 0x004fe4000f8e0205 */
[----:B-1----:R-:W-:-:S03]  /*0830*/  IMAD.WIDE.U32 R14, R11, 0x4, R14 ;  /* 0x000000040b0e7825 */ /* 0x002fc600078e000e */
[----:B------:R-:W-:-:S03]  /*0840*/  IADD3 R11, PT, PT, R13, UR5, RZ ;  /* 0x000000050d0b7c10 */ /* 0x000fc6000fffe0ff */
[----:B0-----:R-:W2:Y:S01]  /*0850*/  LDG.E R15, desc[UR6][R14.64] ;  /* 0x000000060e0f7981 */ /* 0x001ea2000c1e1900 */
[----:B---3--:R-:W-:-:S04]  /*0860*/  LEA R8, P1, R17, R8, 0x2 ;  /* 0x0000000811087211 */ /* 0x008fc800078210ff */
[----:B------:R-:W-:Y:S01]  /*0870*/  LEA.HI.X R9, R17, R9, R18, 0x2, P1 ;  /* 0x0000000911097211 */ /* 0x000fe200008f1412 */
[----:B----4-:R-:W-:-:S05]  /*0880*/  IMAD.WIDE.U32 R12, R13, 0x4, R6 ;  /* 0x000000040d0c7825 */ /* 0x010fca00078e0006 */
[----:B------:R-:W3:Y:S01]  /*0890*/  LDG.E R9, desc[UR6][R8.64+0x4] ;  /* 0x0000040608097981 */ /* 0x000ee2000c1e1900 */
[----:B------:R-:W-:-:S03]  /*08a0*/  IMAD.WIDE.U32 R6, R11, 0x4, R6 ;  /* 0x000000040b067825 */ /* 0x000fc600078e0006 */
[----:B------:R-:W2:Y:S04]  /*08b0*/  LDG.E R12, desc[UR6][R12.64] ;  /* 0x000000060c0c7981 */ /* 0x000ea8000c1e1900 */
[----:B------:R-:W3:Y:S01]  /*08c0*/  LDG.E R6, desc[UR6][R6.64] ;  /* 0x0000000606067981 */ /* 0x000ee2000c1e1900 */
[----:B------:R-:W-:Y:S01]  /*08d0*/  IADD3 R10, PT, PT, R10, 0x2, RZ ;  /* 0x000000020a0a7810 */ /* 0x000fe20007ffe0ff */
[----:B--2---:R-:W-:-:S04]  /*08e0*/  FFMA R16, R15, R12, R16 ;  /* 0x0000000c0f107223 */ /* 0x004fc80000000010 */
[----:B---3--:R-:W-:-:S07]  /*08f0*/  FFMA R16, R9, R6, R16 ;  /* 0x0000000609107223 */ /* 0x008fce0000000010 */
.L_x_9:
[----:B------:R-:W-:Y:S05]  /*0900*/  BRA.U UP0, `(.L_x_7) ;  /* 0x0000000100247547 */ /* 0x000fea000b800000 */
[----:B------:R-:W1:Y:S01]  /*0910*/  LDC.64 R6, c[0x0][0x388] ;  /* 0x0000e200ff067b82 */ /* 0x000e620000000a00 */
[C---:B------:R-:W-:Y:S01]  /*0920*/  IADD3 R11, PT, PT, R10.reuse, UR8, RZ ;  /* 0x000000080a0b7c10 */ /* 0x040fe2000fffe0ff */
[----:B------:R-:W-:-:S06]  /*0930*/  IMAD R13, R10, UR9, R5 ;  /* 0x000000090a0d7c24 */ /* 0x000fcc000f8e0205 */
[----:B------:R-:W2:Y:S01]  /*0940*/  LDC.64 R8, c[0x0][0x390] ;  /* 0x0000e400ff087b82 */ /* 0x000ea20000000a00 */
[----:B-1----:R-:W-:-:S06]  /*0950*/  IMAD.WIDE.U32 R6, R11, 0x4, R6 ;  /* 0x000000040b067825 */ /* 0x002fcc00078e0006 */
[----:B0-----:R-:W3:Y:S01]  /*0960*/  LDG.E R7, desc[UR6][R6.64] ;  /* 0x0000000606077981 */ /* 0x001ee2000c1e1900 */
[----:B--2---:R-:W-:-:S06]  /*0970*/  IMAD.WIDE.U32 R8, R13, 0x4, R8 ;  /* 0x000000040d087825 */ /* 0x004fcc00078e0008 */
[----:B------:R-:W3:Y:S02]  /*0980*/  LDG.E R8, desc[UR6][R8.64] ;  /* 0x0000000608087981 */ /* 0x000ee4000c1e1900 */
[----:B---3--:R-:W-:-:S07]  /*0990*/  FFMA R16, R7, R8, R16 ;  /* 0x0000000807107223 */ /* 0x008fce0000000010 */
.L_x_7:
[----:B------:R-:W1:Y:S01]  /*09a0*/  LDCU UR5, c[0x0][0x398] ;  /* 0x00007300ff0577ac */ /* 0x000e620008000800 */
[----:B------:R-:W2:Y:S01]  /*09b0*/  LDC.64 R6, c[0x0][0x380] ;  /* 0x0000e000ff067b82 */ /* 0x000ea20000000a00 */
[C---:B------:R-:W-:Y:S02]  /*09c0*/  IADD3 R9, PT, PT, R5.reuse, UR8, RZ ;  /* 0x0000000805097c10 */ /* 0x040fe4000fffe0ff */
[----:B------:R-:W-:-:S04]  /*09d0*/  IADD3 R5, PT, PT, R5, 0x1, RZ ;  /* 0x0000000105057810 */ /* 0x000fc80007ffe0ff */
[----:B-1----:R-:W-:Y:S01]  /*09e0*/  ISETP.NE.AND P1, PT, R5, UR5, PT ;  /* 0x0000000505007c0c */ /* 0x002fe2000bf25270 */
[----:B--2---:R-:W-:-:S05]  /*09f0*/  IMAD.WIDE.U32 R6, R9, 0x4, R6 ;  /* 0x0000000409067825 */ /* 0x004fca00078e0006 */
[----:B0-----:R1:W-:Y:S07]  /*0a00*/  STG.E desc[UR6][R6.64], R16 ;  /* 0x0000001006007986 */ /* 0x0013ee000c101906 */
[----:B------:R-:W-:Y:S05]  /*0a10*/  @P1 BRA `(.L_x_10) ;  /* 0xfffffff400bc1947 */ /* 0x000fea000383ffff */
[----:B------:R-:W-:Y:S05]  /*0a20*/  BRA.U UP1, `(.L_x_11) ;  /* 0xfffffff501a47547 */ /* 0x000fea000b83ffff */
[----:B------:R-:W-:Y:S05]  /*0a30*/  EXIT ;  /* 0x000000000000794d */ /* 0x000fea0003800000 */
.L_x_12:
        /* <DEDUP_REMOVED lines=12> */
.L_x_14:


//--------------------- .nv.shared.reserved.0     --------------------------
	.section	.nv.shared.reserved.0,"aw",@nobits
	.weak		__nv_reservedSMEM_offset_0_alias
	.size		__nv_reservedSMEM_offset_0_alias, 0, 64
	.other		__nv_reservedSMEM_offset_0_alias,@"STO_CUDA_RESERVED_SHARED STV_DEFAULT"
__nv_reservedSMEM_offset_0_alias:
	.zero		0
	.zero		64


//--------------------- .nv.constant0._Z23kernelMultipleMatrixMulPfS_S_i --------------------------
	.section	.nv.constant0._Z23kernelMultipleMatrixMulPfS_S_i,"a",@progbits
	.sectionflags	@""
	.align	4
.nv.constant0._Z23kernelMultipleMatrixMulPfS_S_i:
	.zero		924


//--------------------- .nv.constant0._Z15kernelMatrixMulPfS_S_i --------------------------
	.section	.nv.constant0._Z15kernelMatrixMulPfS_S_i,"a",@progbits
	.sectionflags	@""
	.align	4
.nv.constant0._Z15kernelMatrixMulPfS_S_i:
	.zero		924


//--------------------- SYMBOLS --------------------------

	.type		.nv.reservedSmem.offset0,@object
	.size		.nv.reservedSmem.offset0,0x4
